//
// Generated by NVIDIA NVVM Compiler
//
// Compiler Build ID: CL-36424714
// Cuda compilation tools, release 13.0, V13.0.88
// Based on NVVM 20.0.0
//

.version 9.0
.target sm_100
.address_size 64

	// .globl	_Z13cudaFormationPcS_iiiiiPdS0_PiS1_i
.const .align 1 .b8 conservativeGroup[45] = {78, 68, 69, 81, 0, 77, 73, 76, 86, 0, 70, 89, 87, 0, 0, 78, 69, 81, 75, 0, 81, 72, 82, 75, 0, 72, 89, 0, 0, 0, 83, 84, 65, 0, 0, 78, 72, 81, 75, 0, 77, 73, 76, 70};
.const .align 1 .b8 semiConservativeGroup[77] = {83, 65, 71, 0, 0, 0, 0, 83, 71, 78, 68, 0, 0, 0, 78, 69, 81, 72, 82, 75, 0, 65, 84, 86, 0, 0, 0, 0, 83, 84, 80, 65, 0, 0, 0, 78, 68, 69, 81, 72, 75, 0, 72, 70, 89, 0, 0, 0, 0, 67, 83, 65, 0, 0, 0, 0, 83, 84, 78, 75, 0, 0, 0, 83, 78, 68, 69, 81, 75, 0, 70, 86, 76, 73, 77};
// _ZZ13cudaFormationPcS_iiiiiPdS0_PiS1_iE23conservativeGroupShared has been demoted
// _ZZ13cudaFormationPcS_iiiiiPdS0_PiS1_iE22semiConservativeShared has been demoted
// _ZZ13cudaFormationPcS_iiiiiPdS0_PiS1_iE11scoreShared has been demoted
// _ZZ13cudaFormationPcS_iiiiiPdS0_PiS1_iE11weightShare has been demoted
// _ZZ13cudaFormationPcS_iiiiiPdS0_PiS1_iE4seq1 has been demoted
// _ZZ13cudaFormationPcS_iiiiiPdS0_PiS1_iE4seq2 has been demoted

.visible .entry _Z13cudaFormationPcS_iiiiiPdS0_PiS1_i(
	.param .u64 .ptr .align 1 _Z13cudaFormationPcS_iiiiiPdS0_PiS1_i_param_0,
	.param .u64 .ptr .align 1 _Z13cudaFormationPcS_iiiiiPdS0_PiS1_i_param_1,
	.param .u32 _Z13cudaFormationPcS_iiiiiPdS0_PiS1_i_param_2,
	.param .u32 _Z13cudaFormationPcS_iiiiiPdS0_PiS1_i_param_3,
	.param .u32 _Z13cudaFormationPcS_iiiiiPdS0_PiS1_i_param_4,
	.param .u32 _Z13cudaFormationPcS_iiiiiPdS0_PiS1_i_param_5,
	.param .u32 _Z13cudaFormationPcS_iiiiiPdS0_PiS1_i_param_6,
	.param .u64 .ptr .align 1 _Z13cudaFormationPcS_iiiiiPdS0_PiS1_i_param_7,
	.param .u64 .ptr .align 1 _Z13cudaFormationPcS_iiiiiPdS0_PiS1_i_param_8,
	.param .u64 .ptr .align 1 _Z13cudaFormationPcS_iiiiiPdS0_PiS1_i_param_9,
	.param .u64 .ptr .align 1 _Z13cudaFormationPcS_iiiiiPdS0_PiS1_i_param_10,
	.param .u32 _Z13cudaFormationPcS_iiiiiPdS0_PiS1_i_param_11
)
{
	.reg .pred 	%p<183>;
	.reg .b16 	%rs<189>;
	.reg .b32 	%r<414>;
	.reg .b64 	%rd<51>;
	.reg .b64 	%fd<33>;
	// demoted variable
	.shared .align 1 .b8 _ZZ13cudaFormationPcS_iiiiiPdS0_PiS1_iE23conservativeGroupShared[45];
	// demoted variable
	.shared .align 1 .b8 _ZZ13cudaFormationPcS_iiiiiPdS0_PiS1_iE22semiConservativeShared[77];
	// demoted variable
	.shared .align 8 .b8 _ZZ13cudaFormationPcS_iiiiiPdS0_PiS1_iE11scoreShared[16000];
	// demoted variable
	.shared .align 8 .b8 _ZZ13cudaFormationPcS_iiiiiPdS0_PiS1_iE11weightShare[32];
	// demoted variable
	.shared .align 1 .b8 _ZZ13cudaFormationPcS_iiiiiPdS0_PiS1_iE4seq1[3000];
	// demoted variable
	.shared .align 1 .b8 _ZZ13cudaFormationPcS_iiiiiPdS0_PiS1_iE4seq2[2000];
	ld.param.u64 	%rd13, [_Z13cudaFormationPcS_iiiiiPdS0_PiS1_i_param_0];
	ld.param.u64 	%rd14, [_Z13cudaFormationPcS_iiiiiPdS0_PiS1_i_param_1];
	ld.param.u32 	%r178, [_Z13cudaFormationPcS_iiiiiPdS0_PiS1_i_param_3];
	ld.param.u32 	%r345, [_Z13cudaFormationPcS_iiiiiPdS0_PiS1_i_param_5];
	ld.param.u64 	%rd9, [_Z13cudaFormationPcS_iiiiiPdS0_PiS1_i_param_7];
	ld.param.u32 	%r182, [_Z13cudaFormationPcS_iiiiiPdS0_PiS1_i_param_11];
	cvta.to.global.u64 	%rd1, %rd13;
	cvta.to.global.u64 	%rd2, %rd14;
	mov.u32 	%r1, %tid.x;
	setp.ge.s32 	%p2, %r1, %r178;
	@%p2 bra 	$L__BB0_140;
	setp.ne.s32 	%p3, %r1, 0;
	@%p3 bra 	$L__BB0_27;
	ld.param.u32 	%r322, [_Z13cudaFormationPcS_iiiiiPdS0_PiS1_i_param_2];
	setp.lt.s32 	%p4, %r322, 1;
	@%p4 bra 	$L__BB0_15;
	ld.param.u32 	%r323, [_Z13cudaFormationPcS_iiiiiPdS0_PiS1_i_param_2];
	and.b32  	%r2, %r323, 15;
	setp.lt.u32 	%p5, %r323, 16;
	mov.b32 	%r331, 0;
	@%p5 bra 	$L__BB0_6;
	ld.param.u32 	%r324, [_Z13cudaFormationPcS_iiiiiPdS0_PiS1_i_param_2];
	and.b32  	%r331, %r324, 2147483632;
	mov.b32 	%r336, 0;
	mov.u32 	%r185, _ZZ13cudaFormationPcS_iiiiiPdS0_PiS1_iE4seq1;
$L__BB0_5:
	.pragma "nounroll";
	cvt.u64.u32 	%rd15, %r336;
	add.s64 	%rd16, %rd1, %rd15;
	ld.global.u8 	%rs69, [%rd16];
	add.s32 	%r186, %r185, %r336;
	st.shared.u8 	[%r186], %rs69;
	ld.global.u8 	%rs70, [%rd16+1];
	st.shared.u8 	[%r186+1], %rs70;
	ld.global.u8 	%rs71, [%rd16+2];
	st.shared.u8 	[%r186+2], %rs71;
	ld.global.u8 	%rs72, [%rd16+3];
	st.shared.u8 	[%r186+3], %rs72;
	ld.global.u8 	%rs73, [%rd16+4];
	st.shared.u8 	[%r186+4], %rs73;
	ld.global.u8 	%rs74, [%rd16+5];
	st.shared.u8 	[%r186+5], %rs74;
	ld.global.u8 	%rs75, [%rd16+6];
	st.shared.u8 	[%r186+6], %rs75;
	ld.global.u8 	%rs76, [%rd16+7];
	st.shared.u8 	[%r186+7], %rs76;
	ld.global.u8 	%rs77, [%rd16+8];
	st.shared.u8 	[%r186+8], %rs77;
	ld.global.u8 	%rs78, [%rd16+9];
	st.shared.u8 	[%r186+9], %rs78;
	ld.global.u8 	%rs79, [%rd16+10];
	st.shared.u8 	[%r186+10], %rs79;
	ld.global.u8 	%rs80, [%rd16+11];
	st.shared.u8 	[%r186+11], %rs80;
	ld.global.u8 	%rs81, [%rd16+12];
	st.shared.u8 	[%r186+12], %rs81;
	ld.global.u8 	%rs82, [%rd16+13];
	st.shared.u8 	[%r186+13], %rs82;
	ld.global.u8 	%rs83, [%rd16+14];
	st.shared.u8 	[%r186+14], %rs83;
	ld.global.u8 	%rs84, [%rd16+15];
	st.shared.u8 	[%r186+15], %rs84;
	add.s32 	%r336, %r336, 16;
	setp.eq.s32 	%p6, %r336, %r331;
	@%p6 bra 	$L__BB0_6;
	bra.uni 	$L__BB0_5;
$L__BB0_6:
	setp.eq.s32 	%p7, %r2, 0;
	@%p7 bra 	$L__BB0_15;
	ld.param.u32 	%r325, [_Z13cudaFormationPcS_iiiiiPdS0_PiS1_i_param_2];
	and.b32  	%r5, %r325, 7;
	setp.lt.u32 	%p8, %r2, 8;
	@%p8 bra 	$L__BB0_9;
	cvt.u64.u32 	%rd17, %r331;
	add.s64 	%rd18, %rd1, %rd17;
	ld.global.u8 	%rs85, [%rd18];
	mov.u32 	%r187, _ZZ13cudaFormationPcS_iiiiiPdS0_PiS1_iE4seq1;
	add.s32 	%r188, %r187, %r331;
	st.shared.u8 	[%r188], %rs85;
	ld.global.u8 	%rs86, [%rd18+1];
	st.shared.u8 	[%r188+1], %rs86;
	ld.global.u8 	%rs87, [%rd18+2];
	st.shared.u8 	[%r188+2], %rs87;
	ld.global.u8 	%rs88, [%rd18+3];
	st.shared.u8 	[%r188+3], %rs88;
	ld.global.u8 	%rs89, [%rd18+4];
	st.shared.u8 	[%r188+4], %rs89;
	ld.global.u8 	%rs90, [%rd18+5];
	st.shared.u8 	[%r188+5], %rs90;
	ld.global.u8 	%rs91, [%rd18+6];
	st.shared.u8 	[%r188+6], %rs91;
	ld.global.u8 	%rs92, [%rd18+7];
	st.shared.u8 	[%r188+7], %rs92;
	add.s32 	%r331, %r331, 8;
$L__BB0_9:
	setp.eq.s32 	%p9, %r5, 0;
	@%p9 bra 	$L__BB0_15;
	ld.param.u32 	%r326, [_Z13cudaFormationPcS_iiiiiPdS0_PiS1_i_param_2];
	and.b32  	%r8, %r326, 3;
	setp.lt.u32 	%p10, %r5, 4;
	@%p10 bra 	$L__BB0_12;
	cvt.u64.u32 	%rd19, %r331;
	add.s64 	%rd20, %rd1, %rd19;
	ld.global.u8 	%rs93, [%rd20];
	mov.u32 	%r189, _ZZ13cudaFormationPcS_iiiiiPdS0_PiS1_iE4seq1;
	add.s32 	%r190, %r189, %r331;
	st.shared.u8 	[%r190], %rs93;
	ld.global.u8 	%rs94, [%rd20+1];
	st.shared.u8 	[%r190+1], %rs94;
	ld.global.u8 	%rs95, [%rd20+2];
	st.shared.u8 	[%r190+2], %rs95;
	ld.global.u8 	%rs96, [%rd20+3];
	st.shared.u8 	[%r190+3], %rs96;
	add.s32 	%r331, %r331, 4;
$L__BB0_12:
	setp.eq.s32 	%p11, %r8, 0;
	@%p11 bra 	$L__BB0_15;
	mov.b32 	%r335, 0;
	mov.u32 	%r192, _ZZ13cudaFormationPcS_iiiiiPdS0_PiS1_iE4seq1;
$L__BB0_14:
	.pragma "nounroll";
	cvt.u64.u32 	%rd21, %r331;
	add.s64 	%rd22, %rd1, %rd21;
	ld.global.u8 	%rs97, [%rd22];
	add.s32 	%r193, %r192, %r331;
	st.shared.u8 	[%r193], %rs97;
	add.s32 	%r331, %r331, 1;
	add.s32 	%r335, %r335, 1;
	setp.ne.s32 	%p12, %r335, %r8;
	@%p12 bra 	$L__BB0_14;
$L__BB0_15:
	and.b32  	%r15, %r178, 15;
	setp.lt.u32 	%p13, %r178, 16;
	mov.b32 	%r338, 0;
	@%p13 bra 	$L__BB0_18;
	and.b32  	%r338, %r178, 2147483632;
	mov.b32 	%r337, 0;
	mov.u32 	%r196, _ZZ13cudaFormationPcS_iiiiiPdS0_PiS1_iE4seq2;
$L__BB0_17:
	.pragma "nounroll";
	cvt.u64.u32 	%rd23, %r337;
	add.s64 	%rd24, %rd2, %rd23;
	ld.global.u8 	%rs98, [%rd24];
	add.s32 	%r197, %r196, %r337;
	st.shared.u8 	[%r197], %rs98;
	ld.global.u8 	%rs99, [%rd24+1];
	st.shared.u8 	[%r197+1], %rs99;
	ld.global.u8 	%rs100, [%rd24+2];
	st.shared.u8 	[%r197+2], %rs100;
	ld.global.u8 	%rs101, [%rd24+3];
	st.shared.u8 	[%r197+3], %rs101;
	ld.global.u8 	%rs102, [%rd24+4];
	st.shared.u8 	[%r197+4], %rs102;
	ld.global.u8 	%rs103, [%rd24+5];
	st.shared.u8 	[%r197+5], %rs103;
	ld.global.u8 	%rs104, [%rd24+6];
	st.shared.u8 	[%r197+6], %rs104;
	ld.global.u8 	%rs105, [%rd24+7];
	st.shared.u8 	[%r197+7], %rs105;
	ld.global.u8 	%rs106, [%rd24+8];
	st.shared.u8 	[%r197+8], %rs106;
	ld.global.u8 	%rs107, [%rd24+9];
	st.shared.u8 	[%r197+9], %rs107;
	ld.global.u8 	%rs108, [%rd24+10];
	st.shared.u8 	[%r197+10], %rs108;
	ld.global.u8 	%rs109, [%rd24+11];
	st.shared.u8 	[%r197+11], %rs109;
	ld.global.u8 	%rs110, [%rd24+12];
	st.shared.u8 	[%r197+12], %rs110;
	ld.global.u8 	%rs111, [%rd24+13];
	st.shared.u8 	[%r197+13], %rs111;
	ld.global.u8 	%rs112, [%rd24+14];
	st.shared.u8 	[%r197+14], %rs112;
	ld.global.u8 	%rs113, [%rd24+15];
	st.shared.u8 	[%r197+15], %rs113;
	add.s32 	%r337, %r337, 16;
	setp.ne.s32 	%p14, %r337, %r338;
	@%p14 bra 	$L__BB0_17;
$L__BB0_18:
	setp.eq.s32 	%p15, %r15, 0;
	@%p15 bra 	$L__BB0_27;
	and.b32  	%r22, %r178, 7;
	setp.lt.u32 	%p16, %r15, 8;
	@%p16 bra 	$L__BB0_21;
	cvt.u64.u32 	%rd25, %r338;
	add.s64 	%rd26, %rd2, %rd25;
	ld.global.u8 	%rs114, [%rd26];
	mov.u32 	%r198, _ZZ13cudaFormationPcS_iiiiiPdS0_PiS1_iE4seq2;
	add.s32 	%r199, %r198, %r338;
	st.shared.u8 	[%r199], %rs114;
	ld.global.u8 	%rs115, [%rd26+1];
	st.shared.u8 	[%r199+1], %rs115;
	ld.global.u8 	%rs116, [%rd26+2];
	st.shared.u8 	[%r199+2], %rs116;
	ld.global.u8 	%rs117, [%rd26+3];
	st.shared.u8 	[%r199+3], %rs117;
	ld.global.u8 	%rs118, [%rd26+4];
	st.shared.u8 	[%r199+4], %rs118;
	ld.global.u8 	%rs119, [%rd26+5];
	st.shared.u8 	[%r199+5], %rs119;
	ld.global.u8 	%rs120, [%rd26+6];
	st.shared.u8 	[%r199+6], %rs120;
	ld.global.u8 	%rs121, [%rd26+7];
	st.shared.u8 	[%r199+7], %rs121;
	add.s32 	%r338, %r338, 8;
$L__BB0_21:
	setp.eq.s32 	%p17, %r22, 0;
	@%p17 bra 	$L__BB0_27;
	and.b32  	%r25, %r178, 3;
	setp.lt.u32 	%p18, %r22, 4;
	@%p18 bra 	$L__BB0_24;
	cvt.u64.u32 	%rd27, %r338;
	add.s64 	%rd28, %rd2, %rd27;
	ld.global.u8 	%rs122, [%rd28];
	mov.u32 	%r200, _ZZ13cudaFormationPcS_iiiiiPdS0_PiS1_iE4seq2;
	add.s32 	%r201, %r200, %r338;
	st.shared.u8 	[%r201], %rs122;
	ld.global.u8 	%rs123, [%rd28+1];
	st.shared.u8 	[%r201+1], %rs123;
	ld.global.u8 	%rs124, [%rd28+2];
	st.shared.u8 	[%r201+2], %rs124;
	ld.global.u8 	%rs125, [%rd28+3];
	st.shared.u8 	[%r201+3], %rs125;
	add.s32 	%r338, %r338, 4;
$L__BB0_24:
	setp.eq.s32 	%p19, %r25, 0;
	@%p19 bra 	$L__BB0_27;
	mov.b32 	%r342, 0;
	mov.u32 	%r203, _ZZ13cudaFormationPcS_iiiiiPdS0_PiS1_iE4seq2;
$L__BB0_26:
	.pragma "nounroll";
	cvt.u64.u32 	%rd29, %r338;
	add.s64 	%rd30, %rd2, %rd29;
	ld.global.u8 	%rs126, [%rd30];
	add.s32 	%r204, %r203, %r338;
	st.shared.u8 	[%r204], %rs126;
	add.s32 	%r338, %r338, 1;
	add.s32 	%r342, %r342, 1;
	setp.ne.s32 	%p20, %r342, %r25;
	@%p20 bra 	$L__BB0_26;
$L__BB0_27:
	setp.gt.u32 	%p21, %r1, 8;
	@%p21 bra 	$L__BB0_31;
	mul.wide.u32 	%rd31, %r1, 5;
	mov.u64 	%rd32, conservativeGroup;
	add.s64 	%rd49, %rd32, %rd31;
	ld.const.u8 	%rs167, [%rd49];
	setp.eq.s16 	%p22, %rs167, 0;
	@%p22 bra 	$L__BB0_31;
	mov.u32 	%r205, _ZZ13cudaFormationPcS_iiiiiPdS0_PiS1_iE23conservativeGroupShared;
	mad.lo.s32 	%r343, %r1, 5, %r205;
$L__BB0_30:
	st.shared.u8 	[%r343], %rs167;
	add.s32 	%r343, %r343, 1;
	add.s64 	%rd5, %rd49, 1;
	ld.const.u8 	%rs167, [%rd49+1];
	setp.ne.s16 	%p23, %rs167, 0;
	mov.u64 	%rd49, %rd5;
	@%p23 bra 	$L__BB0_30;
$L__BB0_31:
	setp.gt.u32 	%p24, %r1, 10;
	@%p24 bra 	$L__BB0_37;
	mul.wide.u32 	%rd33, %r1, 7;
	mov.u64 	%rd34, semiConservativeGroup;
	add.s64 	%rd50, %rd34, %rd33;
	ld.const.u8 	%rs168, [%rd50];
	setp.eq.s16 	%p25, %rs168, 0;
	@%p25 bra 	$L__BB0_35;
	mov.u32 	%r206, _ZZ13cudaFormationPcS_iiiiiPdS0_PiS1_iE22semiConservativeShared;
	mad.lo.s32 	%r344, %r1, 7, %r206;
$L__BB0_34:
	st.shared.u8 	[%r344], %rs168;
	add.s32 	%r344, %r344, 1;
	add.s64 	%rd8, %rd50, 1;
	ld.const.u8 	%rs168, [%rd50+1];
	setp.ne.s16 	%p26, %rs168, 0;
	mov.u64 	%rd50, %rd8;
	@%p26 bra 	$L__BB0_34;
$L__BB0_35:
	setp.gt.u32 	%p27, %r1, 3;
	@%p27 bra 	$L__BB0_37;
	cvta.to.global.u64 	%rd35, %rd9;
	mul.wide.u32 	%rd36, %r1, 8;
	add.s64 	%rd37, %rd35, %rd36;
	ld.global.f64 	%fd15, [%rd37];
	shl.b32 	%r207, %r1, 3;
	mov.u32 	%r208, _ZZ13cudaFormationPcS_iiiiiPdS0_PiS1_iE11weightShare;
	add.s32 	%r209, %r208, %r207;
	st.shared.f64 	[%r209], %fd15;
$L__BB0_37:
	ld.param.u32 	%r329, [_Z13cudaFormationPcS_iiiiiPdS0_PiS1_i_param_6];
	setp.ge.s32 	%p28, %r345, %r329;
	mov.f64 	%fd28, 0dFFF0000000000000;
	@%p28 bra 	$L__BB0_138;
	shr.u32 	%r212, %r182, 31;
	add.s32 	%r213, %r182, %r212;
	shr.s32 	%r38, %r213, 1;
	setp.lt.u32 	%p29, %r1, %r38;
	add.s32 	%r214, %r38, %r1;
	setp.lt.u32 	%p30, %r214, %r178;
	and.pred  	%p1, %p29, %p30;
	mov.f64 	%fd28, 0dFFF0000000000000;
	not.b32 	%r215, %r178;
	not.pred 	%p175, %p1;
$L__BB0_39:
	ld.param.u32 	%r327, [_Z13cudaFormationPcS_iiiiiPdS0_PiS1_i_param_2];
	bar.sync 	0;
	add.s32 	%r216, %r327, %r215;
	div.s32 	%r42, %r345, %r216;
	mul.lo.s32 	%r217, %r42, %r216;
	sub.s32 	%r43, %r345, %r217;
	ld.shared.f64 	%fd2, [_ZZ13cudaFormationPcS_iiiiiPdS0_PiS1_iE11weightShare+8];
	ld.shared.f64 	%fd3, [_ZZ13cudaFormationPcS_iiiiiPdS0_PiS1_iE11weightShare+16];
	ld.shared.f64 	%fd4, [_ZZ13cudaFormationPcS_iiiiiPdS0_PiS1_iE11weightShare+24];
	ld.shared.f64 	%fd5, [_ZZ13cudaFormationPcS_iiiiiPdS0_PiS1_iE11weightShare];
	ld.shared.u8 	%rs7, [_ZZ13cudaFormationPcS_iiiiiPdS0_PiS1_iE23conservativeGroupShared];
	ld.shared.u8 	%rs8, [_ZZ13cudaFormationPcS_iiiiiPdS0_PiS1_iE23conservativeGroupShared+5];
	ld.shared.u8 	%rs9, [_ZZ13cudaFormationPcS_iiiiiPdS0_PiS1_iE23conservativeGroupShared+10];
	ld.shared.u8 	%rs10, [_ZZ13cudaFormationPcS_iiiiiPdS0_PiS1_iE23conservativeGroupShared+15];
	ld.shared.u8 	%rs11, [_ZZ13cudaFormationPcS_iiiiiPdS0_PiS1_iE23conservativeGroupShared+20];
	ld.shared.u8 	%rs12, [_ZZ13cudaFormationPcS_iiiiiPdS0_PiS1_iE23conservativeGroupShared+25];
	ld.shared.u8 	%rs13, [_ZZ13cudaFormationPcS_iiiiiPdS0_PiS1_iE23conservativeGroupShared+30];
	ld.shared.u8 	%rs14, [_ZZ13cudaFormationPcS_iiiiiPdS0_PiS1_iE23conservativeGroupShared+35];
	ld.shared.u8 	%rs15, [_ZZ13cudaFormationPcS_iiiiiPdS0_PiS1_iE23conservativeGroupShared+40];
	ld.shared.u8 	%rs16, [_ZZ13cudaFormationPcS_iiiiiPdS0_PiS1_iE22semiConservativeShared];
	ld.shared.u8 	%rs17, [_ZZ13cudaFormationPcS_iiiiiPdS0_PiS1_iE22semiConservativeShared+7];
	ld.shared.u8 	%rs18, [_ZZ13cudaFormationPcS_iiiiiPdS0_PiS1_iE22semiConservativeShared+14];
	ld.shared.u8 	%rs19, [_ZZ13cudaFormationPcS_iiiiiPdS0_PiS1_iE22semiConservativeShared+21];
	ld.shared.u8 	%rs20, [_ZZ13cudaFormationPcS_iiiiiPdS0_PiS1_iE22semiConservativeShared+28];
	ld.shared.u8 	%rs21, [_ZZ13cudaFormationPcS_iiiiiPdS0_PiS1_iE22semiConservativeShared+35];
	ld.shared.u8 	%rs22, [_ZZ13cudaFormationPcS_iiiiiPdS0_PiS1_iE22semiConservativeShared+42];
	ld.shared.u8 	%rs23, [_ZZ13cudaFormationPcS_iiiiiPdS0_PiS1_iE22semiConservativeShared+49];
	ld.shared.u8 	%rs24, [_ZZ13cudaFormationPcS_iiiiiPdS0_PiS1_iE22semiConservativeShared+56];
	ld.shared.u8 	%rs25, [_ZZ13cudaFormationPcS_iiiiiPdS0_PiS1_iE22semiConservativeShared+63];
	mov.f64 	%fd30, 0d0000000000000000;
	ld.shared.u8 	%rs26, [_ZZ13cudaFormationPcS_iiiiiPdS0_PiS1_iE22semiConservativeShared+70];
	mov.u32 	%r348, %r1;
$L__BB0_40:
	setp.gt.s32 	%p31, %r348, %r42;
	selp.u32 	%r218, 1, 0, %p31;
	mov.u32 	%r219, _ZZ13cudaFormationPcS_iiiiiPdS0_PiS1_iE4seq2;
	add.s32 	%r220, %r219, %r348;
	ld.shared.u8 	%rs27, [%r220];
	add.s32 	%r221, %r348, %r43;
	add.s32 	%r222, %r221, %r218;
	mov.u32 	%r223, _ZZ13cudaFormationPcS_iiiiiPdS0_PiS1_iE4seq1;
	add.s32 	%r224, %r223, %r222;
	ld.shared.u8 	%rs28, [%r224];
	setp.eq.s16 	%p32, %rs27, %rs28;
	@%p32 bra 	$L__BB0_43;
	setp.eq.s16 	%p33, %rs7, 0;
	@%p33 bra 	$L__BB0_47;
	mov.u32 	%r227, _ZZ13cudaFormationPcS_iiiiiPdS0_PiS1_iE23conservativeGroupShared;
	add.s32 	%r349, %r227, 1;
	mov.b32 	%r350, 0;
	mov.u16 	%rs169, %rs7;
	mov.u32 	%r351, %r350;
	bra.uni 	$L__BB0_45;
$L__BB0_43:
	add.f64 	%fd30, %fd5, %fd30;
	shl.b32 	%r313, %r1, 3;
	mov.u32 	%r314, _ZZ13cudaFormationPcS_iiiiiPdS0_PiS1_iE11scoreShared;
	add.s32 	%r315, %r314, %r313;
	st.shared.f64 	[%r315], %fd30;
	bra.uni 	$L__BB0_125;
$L__BB0_44:
	ld.shared.u8 	%rs169, [%r349];
	setp.eq.s16 	%p39, %rs169, 0;
	add.s32 	%r349, %r349, 1;
	@%p39 bra 	$L__BB0_47;
$L__BB0_45:
	setp.eq.s16 	%p34, %rs27, %rs169;
	selp.b32 	%r351, 1, %r351, %p34;
	setp.eq.s16 	%p35, %rs28, %rs169;
	selp.b32 	%r350, 1, %r350, %p35;
	setp.eq.s32 	%p36, %r351, 0;
	setp.eq.s32 	%p37, %r350, 0;
	or.pred  	%p38, %p36, %p37;
	@%p38 bra 	$L__BB0_44;
$L__BB0_46:
	sub.f64 	%fd30, %fd30, %fd2;
	shl.b32 	%r261, %r1, 3;
	mov.u32 	%r262, _ZZ13cudaFormationPcS_iiiiiPdS0_PiS1_iE11scoreShared;
	add.s32 	%r263, %r262, %r261;
	st.shared.f64 	[%r263], %fd30;
	bra.uni 	$L__BB0_125;
$L__BB0_47:
	setp.eq.s16 	%p40, %rs8, 0;
	@%p40 bra 	$L__BB0_51;
	mov.u32 	%r231, _ZZ13cudaFormationPcS_iiiiiPdS0_PiS1_iE23conservativeGroupShared;
	add.s32 	%r354, %r231, 5;
	mov.b32 	%r352, 0;
	mov.u16 	%rs170, %rs8;
	mov.u32 	%r353, %r352;
$L__BB0_49:
	setp.eq.s16 	%p41, %rs27, %rs170;
	selp.b32 	%r353, 1, %r353, %p41;
	setp.eq.s16 	%p42, %rs28, %rs170;
	selp.b32 	%r352, 1, %r352, %p42;
	setp.ne.s32 	%p43, %r353, 0;
	setp.ne.s32 	%p44, %r352, 0;
	and.pred  	%p45, %p43, %p44;
	@%p45 bra 	$L__BB0_46;
	add.s32 	%r56, %r354, 1;
	ld.shared.u8 	%rs170, [%r354+1];
	setp.ne.s16 	%p46, %rs170, 0;
	mov.u32 	%r354, %r56;
	@%p46 bra 	$L__BB0_49;
$L__BB0_51:
	setp.eq.s16 	%p47, %rs9, 0;
	@%p47 bra 	$L__BB0_55;
	mov.u32 	%r235, _ZZ13cudaFormationPcS_iiiiiPdS0_PiS1_iE23conservativeGroupShared;
	add.s32 	%r357, %r235, 10;
	mov.b32 	%r355, 0;
	mov.u16 	%rs171, %rs9;
	mov.u32 	%r356, %r355;
$L__BB0_53:
	setp.eq.s16 	%p48, %rs27, %rs171;
	selp.b32 	%r356, 1, %r356, %p48;
	setp.eq.s16 	%p49, %rs28, %rs171;
	selp.b32 	%r355, 1, %r355, %p49;
	setp.ne.s32 	%p50, %r356, 0;
	setp.ne.s32 	%p51, %r355, 0;
	and.pred  	%p52, %p50, %p51;
	@%p52 bra 	$L__BB0_46;
	add.s32 	%r62, %r357, 1;
	ld.shared.u8 	%rs171, [%r357+1];
	setp.ne.s16 	%p53, %rs171, 0;
	mov.u32 	%r357, %r62;
	@%p53 bra 	$L__BB0_53;
$L__BB0_55:
	setp.eq.s16 	%p54, %rs10, 0;
	@%p54 bra 	$L__BB0_59;
	mov.u32 	%r239, _ZZ13cudaFormationPcS_iiiiiPdS0_PiS1_iE23conservativeGroupShared;
	add.s32 	%r360, %r239, 15;
	mov.b32 	%r358, 0;
	mov.u16 	%rs172, %rs10;
	mov.u32 	%r359, %r358;
$L__BB0_57:
	setp.eq.s16 	%p55, %rs27, %rs172;
	selp.b32 	%r359, 1, %r359, %p55;
	setp.eq.s16 	%p56, %rs28, %rs172;
	selp.b32 	%r358, 1, %r358, %p56;
	setp.ne.s32 	%p57, %r359, 0;
	setp.ne.s32 	%p58, %r358, 0;
	and.pred  	%p59, %p57, %p58;
	@%p59 bra 	$L__BB0_46;
	add.s32 	%r68, %r360, 1;
	ld.shared.u8 	%rs172, [%r360+1];
	setp.ne.s16 	%p60, %rs172, 0;
	mov.u32 	%r360, %r68;
	@%p60 bra 	$L__BB0_57;
$L__BB0_59:
	setp.eq.s16 	%p61, %rs11, 0;
	@%p61 bra 	$L__BB0_63;
	mov.u32 	%r243, _ZZ13cudaFormationPcS_iiiiiPdS0_PiS1_iE23conservativeGroupShared;
	add.s32 	%r363, %r243, 20;
	mov.b32 	%r361, 0;
	mov.u16 	%rs173, %rs11;
	mov.u32 	%r362, %r361;
$L__BB0_61:
	setp.eq.s16 	%p62, %rs27, %rs173;
	selp.b32 	%r362, 1, %r362, %p62;
	setp.eq.s16 	%p63, %rs28, %rs173;
	selp.b32 	%r361, 1, %r361, %p63;
	setp.ne.s32 	%p64, %r362, 0;
	setp.ne.s32 	%p65, %r361, 0;
	and.pred  	%p66, %p64, %p65;
	@%p66 bra 	$L__BB0_46;
	add.s32 	%r74, %r363, 1;
	ld.shared.u8 	%rs173, [%r363+1];
	setp.ne.s16 	%p67, %rs173, 0;
	mov.u32 	%r363, %r74;
	@%p67 bra 	$L__BB0_61;
$L__BB0_63:
	setp.eq.s16 	%p68, %rs12, 0;
	@%p68 bra 	$L__BB0_67;
	mov.u32 	%r247, _ZZ13cudaFormationPcS_iiiiiPdS0_PiS1_iE23conservativeGroupShared;
	add.s32 	%r366, %r247, 25;
	mov.b32 	%r364, 0;
	mov.u16 	%rs174, %rs12;
	mov.u32 	%r365, %r364;
$L__BB0_65:
	setp.eq.s16 	%p69, %rs27, %rs174;
	selp.b32 	%r365, 1, %r365, %p69;
	setp.eq.s16 	%p70, %rs28, %rs174;
	selp.b32 	%r364, 1, %r364, %p70;
	setp.ne.s32 	%p71, %r365, 0;
	setp.ne.s32 	%p72, %r364, 0;
	and.pred  	%p73, %p71, %p72;
	@%p73 bra 	$L__BB0_46;
	add.s32 	%r80, %r366, 1;
	ld.shared.u8 	%rs174, [%r366+1];
	setp.ne.s16 	%p74, %rs174, 0;
	mov.u32 	%r366, %r80;
	@%p74 bra 	$L__BB0_65;
$L__BB0_67:
	setp.eq.s16 	%p75, %rs13, 0;
	@%p75 bra 	$L__BB0_71;
	mov.u32 	%r251, _ZZ13cudaFormationPcS_iiiiiPdS0_PiS1_iE23conservativeGroupShared;
	add.s32 	%r369, %r251, 30;
	mov.b32 	%r367, 0;
	mov.u16 	%rs175, %rs13;
	mov.u32 	%r368, %r367;
$L__BB0_69:
	setp.eq.s16 	%p76, %rs27, %rs175;
	selp.b32 	%r368, 1, %r368, %p76;
	setp.eq.s16 	%p77, %rs28, %rs175;
	selp.b32 	%r367, 1, %r367, %p77;
	setp.ne.s32 	%p78, %r368, 0;
	setp.ne.s32 	%p79, %r367, 0;
	and.pred  	%p80, %p78, %p79;
	@%p80 bra 	$L__BB0_46;
	add.s32 	%r86, %r369, 1;
	ld.shared.u8 	%rs175, [%r369+1];
	setp.ne.s16 	%p81, %rs175, 0;
	mov.u32 	%r369, %r86;
	@%p81 bra 	$L__BB0_69;
$L__BB0_71:
	setp.eq.s16 	%p82, %rs14, 0;
	@%p82 bra 	$L__BB0_75;
	mov.u32 	%r255, _ZZ13cudaFormationPcS_iiiiiPdS0_PiS1_iE23conservativeGroupShared;
	add.s32 	%r372, %r255, 35;
	mov.b32 	%r370, 0;
	mov.u16 	%rs176, %rs14;
	mov.u32 	%r371, %r370;
$L__BB0_73:
	setp.eq.s16 	%p83, %rs27, %rs176;
	selp.b32 	%r371, 1, %r371, %p83;
	setp.eq.s16 	%p84, %rs28, %rs176;
	selp.b32 	%r370, 1, %r370, %p84;
	setp.ne.s32 	%p85, %r371, 0;
	setp.ne.s32 	%p86, %r370, 0;
	and.pred  	%p87, %p85, %p86;
	@%p87 bra 	$L__BB0_46;
	add.s32 	%r92, %r372, 1;
	ld.shared.u8 	%rs176, [%r372+1];
	setp.ne.s16 	%p88, %rs176, 0;
	mov.u32 	%r372, %r92;
	@%p88 bra 	$L__BB0_73;
$L__BB0_75:
	setp.eq.s16 	%p89, %rs15, 0;
	@%p89 bra 	$L__BB0_79;
	mov.u32 	%r259, _ZZ13cudaFormationPcS_iiiiiPdS0_PiS1_iE23conservativeGroupShared;
	add.s32 	%r375, %r259, 40;
	mov.b32 	%r373, 0;
	mov.u16 	%rs177, %rs15;
	mov.u32 	%r374, %r373;
$L__BB0_77:
	setp.eq.s16 	%p90, %rs27, %rs177;
	selp.b32 	%r374, 1, %r374, %p90;
	setp.eq.s16 	%p91, %rs28, %rs177;
	selp.b32 	%r373, 1, %r373, %p91;
	setp.ne.s32 	%p92, %r374, 0;
	setp.ne.s32 	%p93, %r373, 0;
	and.pred  	%p94, %p92, %p93;
	@%p94 bra 	$L__BB0_46;
	add.s32 	%r98, %r375, 1;
	ld.shared.u8 	%rs177, [%r375+1];
	setp.ne.s16 	%p95, %rs177, 0;
	mov.u32 	%r375, %r98;
	@%p95 bra 	$L__BB0_77;
$L__BB0_79:
	setp.eq.s16 	%p96, %rs16, 0;
	@%p96 bra 	$L__BB0_84;
	mov.u32 	%r378, _ZZ13cudaFormationPcS_iiiiiPdS0_PiS1_iE22semiConservativeShared;
	mov.b32 	%r376, 0;
	mov.u16 	%rs178, %rs16;
	mov.u32 	%r377, %r376;
	bra.uni 	$L__BB0_82;
$L__BB0_81:
	add.s32 	%r99, %r378, 1;
	ld.shared.u8 	%rs178, [%r378+1];
	setp.eq.s16 	%p102, %rs178, 0;
	mov.u32 	%r378, %r99;
	@%p102 bra 	$L__BB0_84;
$L__BB0_82:
	setp.eq.s16 	%p97, %rs27, %rs178;
	selp.b32 	%r377, 1, %r377, %p97;
	setp.eq.s16 	%p98, %rs28, %rs178;
	selp.b32 	%r376, 1, %r376, %p98;
	setp.eq.s32 	%p99, %r377, 0;
	setp.eq.s32 	%p100, %r376, 0;
	or.pred  	%p101, %p99, %p100;
	@%p101 bra 	$L__BB0_81;
$L__BB0_83:
	sub.f64 	%fd30, %fd30, %fd3;
	shl.b32 	%r307, %r1, 3;
	mov.u32 	%r308, _ZZ13cudaFormationPcS_iiiiiPdS0_PiS1_iE11scoreShared;
	add.s32 	%r309, %r308, %r307;
	st.shared.f64 	[%r309], %fd30;
	bra.uni 	$L__BB0_125;
$L__BB0_84:
	setp.eq.s16 	%p103, %rs17, 0;
	@%p103 bra 	$L__BB0_88;
	mov.u32 	%r269, _ZZ13cudaFormationPcS_iiiiiPdS0_PiS1_iE22semiConservativeShared;
	add.s32 	%r381, %r269, 7;
	mov.b32 	%r379, 0;
	mov.u16 	%rs179, %rs17;
	mov.u32 	%r380, %r379;
$L__BB0_86:
	setp.eq.s16 	%p104, %rs27, %rs179;
	selp.b32 	%r380, 1, %r380, %p104;
	setp.eq.s16 	%p105, %rs28, %rs179;
	selp.b32 	%r379, 1, %r379, %p105;
	setp.ne.s32 	%p106, %r380, 0;
	setp.ne.s32 	%p107, %r379, 0;
	and.pred  	%p108, %p106, %p107;
	@%p108 bra 	$L__BB0_83;
	add.s32 	%r110, %r381, 1;
	ld.shared.u8 	%rs179, [%r381+1];
	setp.ne.s16 	%p109, %rs179, 0;
	mov.u32 	%r381, %r110;
	@%p109 bra 	$L__BB0_86;
$L__BB0_88:
	setp.eq.s16 	%p110, %rs18, 0;
	@%p110 bra 	$L__BB0_92;
	mov.u32 	%r273, _ZZ13cudaFormationPcS_iiiiiPdS0_PiS1_iE22semiConservativeShared;
	add.s32 	%r384, %r273, 14;
	mov.b32 	%r382, 0;
	mov.u16 	%rs180, %rs18;
	mov.u32 	%r383, %r382;
$L__BB0_90:
	setp.eq.s16 	%p111, %rs27, %rs180;
	selp.b32 	%r383, 1, %r383, %p111;
	setp.eq.s16 	%p112, %rs28, %rs180;
	selp.b32 	%r382, 1, %r382, %p112;
	setp.ne.s32 	%p113, %r383, 0;
	setp.ne.s32 	%p114, %r382, 0;
	and.pred  	%p115, %p113, %p114;
	@%p115 bra 	$L__BB0_83;
	add.s32 	%r116, %r384, 1;
	ld.shared.u8 	%rs180, [%r384+1];
	setp.ne.s16 	%p116, %rs180, 0;
	mov.u32 	%r384, %r116;
	@%p116 bra 	$L__BB0_90;
$L__BB0_92:
	setp.eq.s16 	%p117, %rs19, 0;
	@%p117 bra 	$L__BB0_96;
	mov.u32 	%r277, _ZZ13cudaFormationPcS_iiiiiPdS0_PiS1_iE22semiConservativeShared;
	add.s32 	%r387, %r277, 21;
	mov.b32 	%r385, 0;
	mov.u16 	%rs181, %rs19;
	mov.u32 	%r386, %r385;
$L__BB0_94:
	setp.eq.s16 	%p118, %rs27, %rs181;
	selp.b32 	%r386, 1, %r386, %p118;
	setp.eq.s16 	%p119, %rs28, %rs181;
	selp.b32 	%r385, 1, %r385, %p119;
	setp.ne.s32 	%p120, %r386, 0;
	setp.ne.s32 	%p121, %r385, 0;
	and.pred  	%p122, %p120, %p121;
	@%p122 bra 	$L__BB0_83;
	add.s32 	%r122, %r387, 1;
	ld.shared.u8 	%rs181, [%r387+1];
	setp.ne.s16 	%p123, %rs181, 0;
	mov.u32 	%r387, %r122;
	@%p123 bra 	$L__BB0_94;
$L__BB0_96:
	setp.eq.s16 	%p124, %rs20, 0;
	@%p124 bra 	$L__BB0_100;
	mov.u32 	%r281, _ZZ13cudaFormationPcS_iiiiiPdS0_PiS1_iE22semiConservativeShared;
	add.s32 	%r390, %r281, 28;
	mov.b32 	%r388, 0;
	mov.u16 	%rs182, %rs20;
	mov.u32 	%r389, %r388;
$L__BB0_98:
	setp.eq.s16 	%p125, %rs27, %rs182;
	selp.b32 	%r389, 1, %r389, %p125;
	setp.eq.s16 	%p126, %rs28, %rs182;
	selp.b32 	%r388, 1, %r388, %p126;
	setp.ne.s32 	%p127, %r389, 0;
	setp.ne.s32 	%p128, %r388, 0;
	and.pred  	%p129, %p127, %p128;
	@%p129 bra 	$L__BB0_83;
	add.s32 	%r128, %r390, 1;
	ld.shared.u8 	%rs182, [%r390+1];
	setp.ne.s16 	%p130, %rs182, 0;
	mov.u32 	%r390, %r128;
	@%p130 bra 	$L__BB0_98;
$L__BB0_100:
	setp.eq.s16 	%p131, %rs21, 0;
	@%p131 bra 	$L__BB0_104;
	mov.u32 	%r285, _ZZ13cudaFormationPcS_iiiiiPdS0_PiS1_iE22semiConservativeShared;
	add.s32 	%r393, %r285, 35;
	mov.b32 	%r391, 0;
	mov.u16 	%rs183, %rs21;
	mov.u32 	%r392, %r391;
$L__BB0_102:
	setp.eq.s16 	%p132, %rs27, %rs183;
	selp.b32 	%r392, 1, %r392, %p132;
	setp.eq.s16 	%p133, %rs28, %rs183;
	selp.b32 	%r391, 1, %r391, %p133;
	setp.ne.s32 	%p134, %r392, 0;
	setp.ne.s32 	%p135, %r391, 0;
	and.pred  	%p136, %p134, %p135;
	@%p136 bra 	$L__BB0_83;
	add.s32 	%r134, %r393, 1;
	ld.shared.u8 	%rs183, [%r393+1];
	setp.ne.s16 	%p137, %rs183, 0;
	mov.u32 	%r393, %r134;
	@%p137 bra 	$L__BB0_102;
$L__BB0_104:
	setp.eq.s16 	%p138, %rs22, 0;
	@%p138 bra 	$L__BB0_108;
	mov.u32 	%r289, _ZZ13cudaFormationPcS_iiiiiPdS0_PiS1_iE22semiConservativeShared;
	add.s32 	%r396, %r289, 42;
	mov.b32 	%r394, 0;
	mov.u16 	%rs184, %rs22;
	mov.u32 	%r395, %r394;
$L__BB0_106:
	setp.eq.s16 	%p139, %rs27, %rs184;
	selp.b32 	%r395, 1, %r395, %p139;
	setp.eq.s16 	%p140, %rs28, %rs184;
	selp.b32 	%r394, 1, %r394, %p140;
	setp.ne.s32 	%p141, %r395, 0;
	setp.ne.s32 	%p142, %r394, 0;
	and.pred  	%p143, %p141, %p142;
	@%p143 bra 	$L__BB0_83;
	add.s32 	%r140, %r396, 1;
	ld.shared.u8 	%rs184, [%r396+1];
	setp.ne.s16 	%p144, %rs184, 0;
	mov.u32 	%r396, %r140;
	@%p144 bra 	$L__BB0_106;
$L__BB0_108:
	setp.eq.s16 	%p145, %rs23, 0;
	@%p145 bra 	$L__BB0_112;
	mov.u32 	%r293, _ZZ13cudaFormationPcS_iiiiiPdS0_PiS1_iE22semiConservativeShared;
	add.s32 	%r399, %r293, 49;
	mov.b32 	%r397, 0;
	mov.u16 	%rs185, %rs23;
	mov.u32 	%r398, %r397;
$L__BB0_110:
	setp.eq.s16 	%p146, %rs27, %rs185;
	selp.b32 	%r398, 1, %r398, %p146;
	setp.eq.s16 	%p147, %rs28, %rs185;
	selp.b32 	%r397, 1, %r397, %p147;
	setp.ne.s32 	%p148, %r398, 0;
	setp.ne.s32 	%p149, %r397, 0;
	and.pred  	%p150, %p148, %p149;
	@%p150 bra 	$L__BB0_83;
	add.s32 	%r146, %r399, 1;
	ld.shared.u8 	%rs185, [%r399+1];
	setp.ne.s16 	%p151, %rs185, 0;
	mov.u32 	%r399, %r146;
	@%p151 bra 	$L__BB0_110;
$L__BB0_112:
	setp.eq.s16 	%p152, %rs24, 0;
	@%p152 bra 	$L__BB0_116;
	mov.u32 	%r297, _ZZ13cudaFormationPcS_iiiiiPdS0_PiS1_iE22semiConservativeShared;
	add.s32 	%r402, %r297, 56;
	mov.b32 	%r400, 0;
	mov.u16 	%rs186, %rs24;
	mov.u32 	%r401, %r400;
$L__BB0_114:
	setp.eq.s16 	%p153, %rs27, %rs186;
	selp.b32 	%r401, 1, %r401, %p153;
	setp.eq.s16 	%p154, %rs28, %rs186;
	selp.b32 	%r400, 1, %r400, %p154;
	setp.ne.s32 	%p155, %r401, 0;
	setp.ne.s32 	%p156, %r400, 0;
	and.pred  	%p157, %p155, %p156;
	@%p157 bra 	$L__BB0_83;
	add.s32 	%r152, %r402, 1;
	ld.shared.u8 	%rs186, [%r402+1];
	setp.ne.s16 	%p158, %rs186, 0;
	mov.u32 	%r402, %r152;
	@%p158 bra 	$L__BB0_114;
$L__BB0_116:
	setp.eq.s16 	%p159, %rs25, 0;
	@%p159 bra 	$L__BB0_120;
	mov.u32 	%r301, _ZZ13cudaFormationPcS_iiiiiPdS0_PiS1_iE22semiConservativeShared;
	add.s32 	%r405, %r301, 63;
	mov.b32 	%r403, 0;
	mov.u16 	%rs187, %rs25;
	mov.u32 	%r404, %r403;
$L__BB0_118:
	setp.eq.s16 	%p160, %rs27, %rs187;
	selp.b32 	%r404, 1, %r404, %p160;
	setp.eq.s16 	%p161, %rs28, %rs187;
	selp.b32 	%r403, 1, %r403, %p161;
	setp.ne.s32 	%p162, %r404, 0;
	setp.ne.s32 	%p163, %r403, 0;
	and.pred  	%p164, %p162, %p163;
	@%p164 bra 	$L__BB0_83;
	add.s32 	%r158, %r405, 1;
	ld.shared.u8 	%rs187, [%r405+1];
	setp.ne.s16 	%p165, %rs187, 0;
	mov.u32 	%r405, %r158;
	@%p165 bra 	$L__BB0_118;
$L__BB0_120:
	setp.eq.s16 	%p166, %rs26, 0;
	@%p166 bra 	$L__BB0_124;
	mov.u32 	%r305, _ZZ13cudaFormationPcS_iiiiiPdS0_PiS1_iE22semiConservativeShared;
	add.s32 	%r408, %r305, 70;
	mov.b32 	%r406, 0;
	mov.u16 	%rs188, %rs26;
	mov.u32 	%r407, %r406;
$L__BB0_122:
	setp.eq.s16 	%p167, %rs27, %rs188;
	selp.b32 	%r407, 1, %r407, %p167;
	setp.eq.s16 	%p168, %rs28, %rs188;
	selp.b32 	%r406, 1, %r406, %p168;
	setp.ne.s32 	%p169, %r407, 0;
	setp.ne.s32 	%p170, %r406, 0;
	and.pred  	%p171, %p169, %p170;
	@%p171 bra 	$L__BB0_83;
	add.s32 	%r164, %r408, 1;
	ld.shared.u8 	%rs188, [%r408+1];
	setp.ne.s16 	%p172, %rs188, 0;
	mov.u32 	%r408, %r164;
	@%p172 bra 	$L__BB0_122;
$L__BB0_124:
	sub.f64 	%fd30, %fd30, %fd4;
	shl.b32 	%r310, %r1, 3;
	mov.u32 	%r311, _ZZ13cudaFormationPcS_iiiiiPdS0_PiS1_iE11scoreShared;
	add.s32 	%r312, %r311, %r310;
	st.shared.f64 	[%r312], %fd30;
$L__BB0_125:
	mov.u32 	%r165, %ntid.x;
	add.s32 	%r348, %r348, %r165;
	setp.lt.s32 	%p173, %r348, %r178;
	@%p173 bra 	$L__BB0_40;
	shl.b32 	%r316, %r1, 3;
	mov.u32 	%r317, _ZZ13cudaFormationPcS_iiiiiPdS0_PiS1_iE11scoreShared;
	add.s32 	%r167, %r317, %r316;
	setp.eq.s32 	%p174, %r38, %r165;
	bar.sync 	0;
	@%p174 bra 	$L__BB0_130;
	@%p175 bra 	$L__BB0_129;
	shl.b32 	%r318, %r38, 3;
	add.s32 	%r319, %r167, %r318;
	ld.shared.f64 	%fd19, [%r319];
	ld.shared.f64 	%fd20, [%r167];
	add.f64 	%fd21, %fd19, %fd20;
	st.shared.f64 	[%r167], %fd21;
$L__BB0_129:
	bar.sync 	0;
$L__BB0_130:
	setp.lt.u32 	%p176, %r38, 2;
	@%p176 bra 	$L__BB0_135;
	mov.u32 	%r409, %r38;
$L__BB0_132:
	shr.u32 	%r169, %r409, 1;
	setp.ge.u32 	%p177, %r1, %r169;
	@%p177 bra 	$L__BB0_134;
	shl.b32 	%r320, %r169, 3;
	add.s32 	%r321, %r167, %r320;
	ld.shared.f64 	%fd22, [%r321];
	ld.shared.f64 	%fd23, [%r167];
	add.f64 	%fd24, %fd22, %fd23;
	st.shared.f64 	[%r167], %fd24;
$L__BB0_134:
	bar.sync 	0;
	setp.gt.u32 	%p178, %r409, 3;
	mov.u32 	%r409, %r169;
	@%p178 bra 	$L__BB0_132;
$L__BB0_135:
	setp.ne.s32 	%p179, %r1, 0;
	@%p179 bra 	$L__BB0_137;
	ld.shared.f64 	%fd25, [_ZZ13cudaFormationPcS_iiiiiPdS0_PiS1_iE11weightShare+24];
	ld.shared.f64 	%fd26, [_ZZ13cudaFormationPcS_iiiiiPdS0_PiS1_iE11scoreShared];
	sub.f64 	%fd27, %fd26, %fd25;
	st.shared.f64 	[_ZZ13cudaFormationPcS_iiiiiPdS0_PiS1_iE11scoreShared], %fd27;
	setp.gt.f64 	%p180, %fd27, %fd28;
	selp.b32 	%r347, %r42, %r347, %p180;
	selp.b32 	%r346, %r43, %r346, %p180;
	selp.f64 	%fd28, %fd27, %fd28, %p180;
$L__BB0_137:
	ld.param.u32 	%r330, [_Z13cudaFormationPcS_iiiiiPdS0_PiS1_i_param_6];
	add.s32 	%r345, %r345, 1;
	setp.ne.s32 	%p181, %r345, %r330;
	@%p181 bra 	$L__BB0_39;
$L__BB0_138:
	setp.ne.s32 	%p182, %r1, 0;
	@%p182 bra 	$L__BB0_140;
	ld.param.u64 	%rd48, [_Z13cudaFormationPcS_iiiiiPdS0_PiS1_i_param_10];
	ld.param.u64 	%rd47, [_Z13cudaFormationPcS_iiiiiPdS0_PiS1_i_param_9];
	ld.param.u64 	%rd46, [_Z13cudaFormationPcS_iiiiiPdS0_PiS1_i_param_8];
	ld.param.u32 	%r328, [_Z13cudaFormationPcS_iiiiiPdS0_PiS1_i_param_4];
	cvta.to.global.u64 	%rd38, %rd47;
	mul.wide.s32 	%rd39, %r328, 4;
	add.s64 	%rd40, %rd38, %rd39;
	st.global.u32 	[%rd40], %r347;
	cvta.to.global.u64 	%rd41, %rd48;
	add.s64 	%rd42, %rd41, %rd39;
	st.global.u32 	[%rd42], %r346;
	cvta.to.global.u64 	%rd43, %rd46;
	mul.wide.s32 	%rd44, %r328, 8;
	add.s64 	%rd45, %rd43, %rd44;
	st.global.f64 	[%rd45], %fd28;
$L__BB0_140:
	ret;

}


// ===== COMPILED SASS (sm_100) =====

	.target	sm_100

	.elftype	@"ET_EXEC"


//--------------------- .note.nv.tkinfo           --------------------------
	.section	.note.nv.tkinfo,"",@"SHT_NOTE"
	.sectionflags	@"SHF_NOTE_NV_TKINFO"
	.tkinfo
        /*0018*/ 	.word	0x00000002
        /*0030*/ 	.string	""
        /*0030*/ 	.string	"ptxas"
        /*0030*/ 	.string	"Cuda compilation tools, release 13.0, V13.0.88"
        /*0030*/ 	.string	"Build cuda_13.0.r13.0/compiler.36424714_0"
        /*0030*/ 	.string	"-arch sm_100 -m 64 "



//--------------------- .note.nv.cuinfo           --------------------------
	.section	.note.nv.cuinfo,"",@"SHT_NOTE"
	.sectionflags	@"SHF_NOTE_NV_CUINFO"
        /*0018*/ 	.short	0x0002
        /*001a*/ 	.short	0x0064
        /*001c*/ 	.short	0x0082
	.zero		2


//--------------------- .nv.info                  --------------------------
	.section	.nv.info,"",@"SHT_CUDA_INFO"
	.align	4


	//----- nvinfo : EIATTR_REGCOUNT
	.align		4
        /*0000*/ 	.byte	0x04, 0x2f
        /*0002*/ 	.short	(.L_3 - .L_2)
	.align		4
.L_2:
        /*0004*/ 	.word	index@(_Z13cudaFormationPcS_iiiiiPdS0_PiS1_i)
        /*0008*/ 	.word	0x00000030


	//----- nvinfo : EIATTR_FRAME_SIZE
	.align		4
.L_3:
        /*000c*/ 	.byte	0x04, 0x11
        /*000e*/ 	.short	(.L_5 - .L_4)
	.align		4
.L_4:
        /*0010*/ 	.word	index@(_Z13cudaFormationPcS_iiiiiPdS0_PiS1_i)
        /*0014*/ 	.word	0x00000000


	//----- nvinfo : EIATTR_MIN_STACK_SIZE
	.align		4
.L_5:
        /*0018*/ 	.byte	0x04, 0x12
        /*001a*/ 	.short	(.L_7 - .L_6)
	.align		4
.L_6:
        /*001c*/ 	.word	index@(_Z13cudaFormationPcS_iiiiiPdS0_PiS1_i)
        /*0020*/ 	.word	0x00000000
.L_7:


//--------------------- .nv.compat                --------------------------
	.section	.nv.compat,"",@"SHT_CUDA_COMPAT_INFO"
	.align	4
        /*0000*/ 	.byte	0x02, 0x09, 0x00, 0x00, 0x02, 0x02, 0x01, 0x00, 0x02, 0x05, 0x05, 0x00, 0x03, 0x07, 0x01, 0x01
        /*0010*/ 	.byte	0x02, 0x03, 0x00, 0x00, 0x02, 0x06, 0x01, 0x00, 0x04, 0x0b, 0x08, 0x00, 0x01, 0x00, 0x00, 0x00
        /*0020*/ 	.byte	0x00, 0x00, 0x00, 0x00


//--------------------- .nv.info._Z13cudaFormationPcS_iiiiiPdS0_PiS1_i --------------------------
	.section	.nv.info._Z13cudaFormationPcS_iiiiiPdS0_PiS1_i,"",@"SHT_CUDA_INFO"
	.sectionflags	@""
	.align	4


	//----- nvinfo : EIATTR_CUDA_API_VERSION
	.align		4
        /*0000*/ 	.byte	0x04, 0x37
        /*0002*/ 	.short	(.L_9 - .L_8)
.L_8:
        /*0004*/ 	.word	0x00000082


	//----- nvinfo : EIATTR_KPARAM_INFO
	.align		4
.L_9:
        /*0008*/ 	.byte	0x04, 0x17
        /*000a*/ 	.short	(.L_11 - .L_10)
.L_10:
        /*000c*/ 	.word	0x00000000
        /*0010*/ 	.short	0x000b
        /*0012*/ 	.short	0x0048
        /*0014*/ 	.byte	0x00, 0xf0, 0x11, 0x00


	//----- nvinfo : EIATTR_KPARAM_INFO
	.align		4
.L_11:
        /*0018*/ 	.byte	0x04, 0x17
        /*001a*/ 	.short	(.L_13 - .L_12)
.L_12:
        /*001c*/ 	.word	0x00000000
        /*0020*/ 	.short	0x000a
        /*0022*/ 	.short	0x0040
        /*0024*/ 	.byte	0x00, 0xf5, 0x21, 0x00


	//----- nvinfo : EIATTR_KPARAM_INFO
	.align		4
.L_13:
        /*0028*/ 	.byte	0x04, 0x17
        /*002a*/ 	.short	(.L_15 - .L_14)
.L_14:
        /*002c*/ 	.word	0x00000000
        /*0030*/ 	.short	0x0009
        /*0032*/ 	.short	0x0038
        /*0034*/ 	.byte	0x00, 0xf5, 0x21, 0x00


	//----- nvinfo : EIATTR_KPARAM_INFO
	.align		4
.L_15:
        /*0038*/ 	.byte	0x04, 0x17
        /*003a*/ 	.short	(.L_17 - .L_16)
.L_16:
        /*003c*/ 	.word	0x00000000
        /*0040*/ 	.short	0x0008
        /*0042*/ 	.short	0x0030
        /*0044*/ 	.byte	0x00, 0xf5, 0x21, 0x00


	//----- nvinfo : EIATTR_KPARAM_INFO
	.align		4
.L_17:
        /*0048*/ 	.byte	0x04, 0x17
        /*004a*/ 	.short	(.L_19 - .L_18)
.L_18:
        /*004c*/ 	.word	0x00000000
        /*0050*/ 	.short	0x0007
        /*0052*/ 	.short	0x0028
        /*0054*/ 	.byte	0x00, 0xf5, 0x21, 0x00


	//----- nvinfo : EIATTR_KPARAM_INFO
	.align		4
.L_19:
        /*0058*/ 	.byte	0x04, 0x17
        /*005a*/ 	.short	(.L_21 - .L_20)
.L_20:
        /*005c*/ 	.word	0x00000000
        /*0060*/ 	.short	0x0006
        /*0062*/ 	.short	0x0020
        /*0064*/ 	.byte	0x00, 0xf0, 0x11, 0x00


	//----- nvinfo : EIATTR_KPARAM_INFO
	.align		4
.L_21:
        /*0068*/ 	.byte	0x04, 0x17
        /*006a*/ 	.short	(.L_23 - .L_22)
.L_22:
        /*006c*/ 	.word	0x00000000
        /*0070*/ 	.short	0x0005
        /*0072*/ 	.short	0x001c
        /*0074*/ 	.byte	0x00, 0xf0, 0x11, 0x00


	//----- nvinfo : EIATTR_KPARAM_INFO
	.align		4
.L_23:
        /*0078*/ 	.byte	0x04, 0x17
        /*007a*/ 	.short	(.L_25 - .L_24)
.L_24:
        /*007c*/ 	.word	0x00000000
        /*0080*/ 	.short	0x0004
        /*0082*/ 	.short	0x0018
        /*0084*/ 	.byte	0x00, 0xf0, 0x11, 0x00


	//----- nvinfo : EIATTR_KPARAM_INFO
	.align		4
.L_25:
        /*0088*/ 	.byte	0x04, 0x17
        /*008a*/ 	.short	(.L_27 - .L_26)
.L_26:
        /*008c*/ 	.word	0x00000000
        /*0090*/ 	.short	0x0003
        /*0092*/ 	.short	0x0014
        /*0094*/ 	.byte	0x00, 0xf0, 0x11, 0x00


	//----- nvinfo : EIATTR_KPARAM_INFO
	.align		4
.L_27:
        /*0098*/ 	.byte	0x04, 0x17
        /*009a*/ 	.short	(.L_29 - .L_28)
.L_28:
        /*009c*/ 	.word	0x00000000
        /*00a0*/ 	.short	0x0002
        /*00a2*/ 	.short	0x0010
        /*00a4*/ 	.byte	0x00, 0xf0, 0x11, 0x00


	//----- nvinfo : EIATTR_KPARAM_INFO
	.align		4
.L_29:
        /*00a8*/ 	.byte	0x04, 0x17
        /*00aa*/ 	.short	(.L_31 - .L_30)
.L_30:
        /*00ac*/ 	.word	0x00000000
        /*00b0*/ 	.short	0x0001
        /*00b2*/ 	.short	0x0008
        /*00b4*/ 	.byte	0x00, 0xf5, 0x21, 0x00


	//----- nvinfo : EIATTR_KPARAM_INFO
	.align		4
.L_31:
        /*00b8*/ 	.byte	0x04, 0x17
        /*00ba*/ 	.short	(.L_33 - .L_32)
.L_32:
        /*00bc*/ 	.word	0x00000000
        /*00c0*/ 	.short	0x0000
        /*00c2*/ 	.short	0x0000
        /*00c4*/ 	.byte	0x00, 0xf5, 0x21, 0x00


	//----- nvinfo : EIATTR_SPARSE_MMA_MASK
	.align		4
.L_33:
        /*00c8*/ 	.byte	0x03, 0x50
        /*00ca*/ 	.short	0x0000


	//----- nvinfo : EIATTR_MAXREG_COUNT
	.align		4
        /*00cc*/ 	.byte	0x03, 0x1b
        /*00ce*/ 	.short	0x00ff


	//----- nvinfo : EIATTR_NUM_BARRIERS
	.align		4
        /*00d0*/ 	.byte	0x02, 0x4c
        /*00d2*/ 	.byte	0x01
	.zero		1


	//----- nvinfo : EIATTR_MERCURY_ISA_VERSION
	.align		4
        /*00d4*/ 	.byte	0x03, 0x5f
        /*00d6*/ 	.short	0x0101


	//----- nvinfo : EIATTR_VRC_CTA_INIT_COUNT
	.align		4
        /*00d8*/ 	.byte	0x02, 0x4a
	.zero		1
	.zero		1


	//----- nvinfo : EIATTR_EXIT_INSTR_OFFSETS
	.align		4
        /*00dc*/ 	.byte	0x04, 0x1c
        /*00de*/ 	.short	(.L_35 - .L_34)


	//   ....[0]....
.L_34:
        /*00e0*/ 	.word	0x00000040


	//   ....[1]....
        /*00e4*/ 	.word	0x00003900


	//   ....[2]....
        /*00e8*/ 	.word	0x000039b0


	//----- nvinfo : EIATTR_CRS_STACK_SIZE
	.align		4
.L_35:
        /*00ec*/ 	.byte	0x04, 0x1e
        /*00ee*/ 	.short	(.L_37 - .L_36)
.L_36:
        /*00f0*/ 	.word	0x00000000


	//----- nvinfo : EIATTR_CBANK_PARAM_SIZE
	.align		4
.L_37:
        /*00f4*/ 	.byte	0x03, 0x19
        /*00f6*/ 	.short	0x004c


	//----- nvinfo : EIATTR_PARAM_CBANK
	.align		4
        /*00f8*/ 	.byte	0x04, 0x0a
        /*00fa*/ 	.short	(.L_39 - .L_38)
	.align		4
.L_38:
        /*00fc*/ 	.word	index@(.nv.constant0._Z13cudaFormationPcS_iiiiiPdS0_PiS1_i)
        /*0100*/ 	.short	0x0380
        /*0102*/ 	.short	0x004c


	//----- nvinfo : EIATTR_SW_WAR
	.align		4
.L_39:
        /*0104*/ 	.byte	0x04, 0x36
        /*0106*/ 	.short	(.L_41 - .L_40)
.L_40:
        /*0108*/ 	.word	0x00000008
.L_41:


//--------------------- .nv.callgraph             --------------------------
	.section	.nv.callgraph,"",@"SHT_CUDA_CALLGRAPH"
	.align	4
	.sectionentsize	8
	.align		4
        /*0000*/ 	.word	0x00000000
	.align		4
        /*0004*/ 	.word	0xffffffff
	.align		4
        /*0008*/ 	.word	0x00000000
	.align		4
        /*000c*/ 	.word	0xfffffffe
	.align		4
        /*0010*/ 	.word	0x00000000
	.align		4
        /*0014*/ 	.word	0xfffffffd
	.align		4
        /*0018*/ 	.word	0x00000000
	.align		4
        /*001c*/ 	.word	0xfffffffc


//--------------------- .nv.constant3             --------------------------
	.section	.nv.constant3,"a",@progbits
.nv.constant3:
	.type		conservativeGroup,@object
	.size		conservativeGroup,(semiConservativeGroup - conservativeGroup)
conservativeGroup:
        /*0000*/ 	.byte	0x4e, 0x44, 0x45, 0x51, 0x00, 0x4d, 0x49, 0x4c, 0x56, 0x00, 0x46, 0x59, 0x57, 0x00, 0x00, 0x4e
        /*0010*/ 	.byte	0x45, 0x51, 0x4b, 0x00, 0x51, 0x48, 0x52, 0x4b, 0x00, 0x48, 0x59, 0x00, 0x00, 0x00, 0x53, 0x54
        /*0020*/ 	.byte	0x41, 0x00, 0x00, 0x4e, 0x48, 0x51, 0x4b, 0x00, 0x4d, 0x49, 0x4c, 0x46, 0x00
	.type		semiConservativeGroup,@object
	.size		semiConservativeGroup,(.L_1 - semiConservativeGroup)
semiConservativeGroup:
        /*002d*/ 	.byte	0x53, 0x41, 0x47, 0x00, 0x00, 0x00, 0x00, 0x53, 0x47, 0x4e, 0x44, 0x00, 0x00, 0x00, 0x4e, 0x45
        /*003d*/ 	.byte	0x51, 0x48, 0x52, 0x4b, 0x00, 0x41, 0x54, 0x56, 0x00, 0x00, 0x00, 0x00, 0x53, 0x54, 0x50, 0x41
        /*004d*/ 	.byte	0x00, 0x00, 0x00, 0x4e, 0x44, 0x45, 0x51, 0x48, 0x4b, 0x00, 0x48, 0x46, 0x59, 0x00, 0x00, 0x00
        /*005d*/ 	.byte	0x00, 0x43, 0x53, 0x41, 0x00, 0x00, 0x00, 0x00, 0x53, 0x54, 0x4e, 0x4b, 0x00, 0x00, 0x00, 0x53
        /*006d*/ 	.byte	0x4e, 0x44, 0x45, 0x51, 0x4b, 0x00, 0x46, 0x56, 0x4c, 0x49, 0x4d, 0x00, 0x00
.L_1:


//--------------------- .text._Z13cudaFormationPcS_iiiiiPdS0_PiS1_i --------------------------
	.section	.text._Z13cudaFormationPcS_iiiiiPdS0_PiS1_i,"ax",@progbits
	.align	128
        .global         _Z13cudaFormationPcS_iiiiiPdS0_PiS1_i
        .type           _Z13cudaFormationPcS_iiiiiPdS0_PiS1_i,@function
        .size           _Z13cudaFormationPcS_iiiiiPdS0_PiS1_i,(.L_x_76 - _Z13cudaFormationPcS_iiiiiPdS0_PiS1_i)
        .other          _Z13cudaFormationPcS_iiiiiPdS0_PiS1_i,@"STO_CUDA_ENTRY STV_DEFAULT"
_Z13cudaFormationPcS_iiiiiPdS0_PiS1_i:
.text._Z13cudaFormationPcS_iiiiiPdS0_PiS1_i:
[----:B------:R-:W-:Y:S01]  /*0000*/  LDC R1, c[0x0][0x37c] ;  /* 0x0000df00ff017b82 */ /* 0x000fe20000000800 */
[----:B------:R-:W0:Y:S01]  /*0010*/  S2R R2, SR_TID.X ;  /* 0x0000000000027919 */ /* 0x000e220000002100 */
[----:B------:R-:W0:Y:S02]  /*0020*/  LDCU UR10, c[0x0][0x394] ;  /* 0x00007280ff0a77ac */ /* 0x000e240008000800 */
[----:B0-----:R-:W-:-:S13]  /*0030*/  ISETP.GE.AND P0, PT, R2, UR10, PT ;  /* 0x0000000a02007c0c */ /* 0x001fda000bf06270 */
[----:B------:R-:W-:Y:S05]  /*0040*/  @P0 EXIT ;  /* 0x000000000000094d */ /* 0x000fea0003800000 */
[----:B------:R-:W0:Y:S01]  /*0050*/  LDCU UR4, c[0x0][0x39c] ;  /* 0x00007380ff0477ac */ /* 0x000e220008000800 */
[----:B------:R-:W-:Y:S01]  /*0060*/  ISETP.NE.AND P1, PT, R2, RZ, PT ;  /* 0x000000ff0200720c */ /* 0x000fe20003f25270 */
[----:B------:R-:W-:Y:S01]  /*0070*/  BSSY.RECONVERGENT B0, `(.L_x_0) ;  /* 0x00000f4000007945 */ /* 0x000fe20003800200 */
[----:B------:R-:W1:Y:S01]  /*0080*/  LDCU.64 UR8, c[0x0][0x358] ;  /* 0x00006b00ff0877ac */ /* 0x000e620008000a00 */
[----:B0-----:R-:W-:-:S10]  /*0090*/  IMAD.U32 R0, RZ, RZ, UR4 ;  /* 0x00000004ff007e24 */ /* 0x001fd4000f8e00ff */
[----:B------:R-:W-:Y:S05]  /*00a0*/  @P1 BRA `(.L_x_1) ;  /* 0x0000000c00c01947 */ /* 0x000fea0003800000 */
[----:B------:R-:W0:Y:S02]  /*00b0*/  LDC R22, c[0x0][0x390] ;  /* 0x0000e400ff167b82 */ /* 0x000e240000000800 */
[----:B0-----:R-:W-:-:S13]  /*00c0*/  ISETP.GE.AND P0, PT, R22, 0x1, PT ;  /* 0x000000011600780c */ /* 0x001fda0003f06270 */
[----:B------:R-:W-:Y:S05]  /*00d0*/  @!P0 BRA `(.L_x_2) ;  /* 0x0000000400d08947 */ /* 0x000fea0003800000 */
[C---:B------:R-:W-:Y:S01]  /*00e0*/  ISETP.GE.U32.AND P2, PT, R22.reuse, 0x10, PT ;  /* 0x000000101600780c */ /* 0x040fe20003f46070 */
[----:B------:R-:W-:Y:S01]  /*00f0*/  IMAD.MOV.U32 R3, RZ, RZ, RZ ;  /* 0x000000ffff037224 */ /* 0x000fe200078e00ff */
[----:B------:R-:W-:-:S04]  /*0100*/  LOP3.LUT R8, R22, 0xf, RZ, 0xc0, !PT ;  /* 0x0000000f16087812 */ /* 0x000fc800078ec0ff */
[----:B------:R-:W-:-:S07]  /*0110*/  ISETP.NE.AND P0, PT, R8, RZ, PT ;  /* 0x000000ff0800720c */ /* 0x000fce0003f05270 */
[----:B------:R-:W-:Y:S06]  /*0120*/  @!P2 BRA `(.L_x_3) ;  /* 0x0000000000b0a947 */ /* 0x000fec0003800000 */
[----:B------:R-:W0:Y:S01]  /*0130*/  S2UR UR5, SR_CgaCtaId ;  /* 0x00000000000579c3 */ /* 0x000e220000008800 */
[----:B------:R-:W-:Y:S01]  /*0140*/  UMOV UR4, 0x400 ;  /* 0x0000040000047882 */ /* 0x000fe20000000000 */
[----:B------:R-:W-:Y:S01]  /*0150*/  LOP3.LUT R3, R22, 0x7ffffff0, RZ, 0xc0, !PT ;  /* 0x7ffffff016037812 */ /* 0x000fe200078ec0ff */
[----:B------:R-:W-:Y:S01]  /*0160*/  UIADD3 UR4, UPT, UPT, UR4, 0x3f20, URZ ;  /* 0x00003f2004047890 */ /* 0x000fe2000fffe0ff */
[----:B------:R-:W-:Y:S01]  /*0170*/  IMAD.MOV.U32 R6, RZ, RZ, RZ ;  /* 0x000000ffff067224 */ /* 0x000fe200078e00ff */
[----:B------:R-:W2:Y:S02]  /*0180*/  LDCU.64 UR6, c[0x0][0x380] ;  /* 0x00007000ff0677ac */ /* 0x000ea40008000a00 */
[----:B0-2---:R-:W-:-:S12]  /*0190*/  ULEA UR4, UR5, UR4, 0x18 ;  /* 0x0000000405047291 */ /* 0x005fd8000f8ec0ff */
.L_x_4:
[----:B------:R-:W-:-:S05]  /*01a0*/  IADD3 R4, P2, PT, R6, UR6, RZ ;  /* 0x0000000606047c10 */ /* 0x000fca000ff5e0ff */
[----:B------:R-:W-:-:S05]  /*01b0*/  IMAD.X R5, RZ, RZ, UR7, P2 ;  /* 0x00000007ff057e24 */ /* 0x000fca00090e06ff */
[----:B-1----:R-:W2:Y:S04]  /*01c0*/  LDG.E.U8 R7, desc[UR8][R4.64] ;  /* 0x0000000804077981 */ /* 0x002ea8000c1e1100 */
[----:B------:R-:W3:Y:S04]  /*01d0*/  LDG.E.U8 R9, desc[UR8][R4.64+0x1] ;  /* 0x0000010804097981 */ /* 0x000ee8000c1e1100 */
[----:B------:R-:W4:Y:S04]  /*01e0*/  LDG.E.U8 R11, desc[UR8][R4.64+0x2] ;  /* 0x00000208040b7981 */ /* 0x000f28000c1e1100 */
[----:B------:R-:W5:Y:S04]  /*01f0*/  LDG.E.U8 R13, desc[UR8][R4.64+0x3] ;  /* 0x00000308040d7981 */ /* 0x000f68000c1e1100 */
        /* <DEDUP_REMOVED lines=12> */
[----:B--2---:R-:W-:Y:S04]  /*02c0*/  STS.U8 [R6+UR4], R7 ;  /* 0x0000000706007988 */ /* 0x004fe80008000004 */
[----:B---3--:R-:W-:Y:S04]  /*02d0*/  STS.U8 [R6+UR4+0x1], R9 ;  /* 0x0000010906007988 */ /* 0x008fe80008000004 */
[----:B----4-:R-:W-:Y:S04]  /*02e0*/  STS.U8 [R6+UR4+0x2], R11 ;  /* 0x0000020b06007988 */ /* 0x010fe80008000004 */
[----:B-----5:R-:W-:Y:S04]  /*02f0*/  STS.U8 [R6+UR4+0x3], R13 ;  /* 0x0000030d06007988 */ /* 0x020fe80008000004 */
[----:B------:R-:W-:Y:S04]  /*0300*/  STS.U8 [R6+UR4+0x4], R15 ;  /* 0x0000040f06007988 */ /* 0x000fe80008000004 */
        /* <DEDUP_REMOVED lines=10> */
[----:B------:R0:W-:Y:S02]  /*03b0*/  STS.U8 [R6+UR4+0xf], R37 ;  /* 0x00000f2506007988 */ /* 0x0001e40008000004 */
[----:B0-----:R-:W-:-:S05]  /*03c0*/  VIADD R6, R6, 0x10 ;  /* 0x0000001006067836 */ /* 0x001fca0000000000 */
[----:B------:R-:W-:-:S13]  /*03d0*/  ISETP.NE.AND P2, PT, R6, R3, PT ;  /* 0x000000030600720c */ /* 0x000fda0003f45270 */
[----:B------:R-:W-:Y:S05]  /*03e0*/  @P2 BRA `(.L_x_4) ;  /* 0xfffffffc006c2947 */ /* 0x000fea000383ffff */
.L_x_3:
[----:B------:R-:W-:Y:S05]  /*03f0*/  @!P0 BRA `(.L_x_2) ;  /* 0x0000000400088947 */ /* 0x000fea0003800000 */
[----:B------:R-:W-:Y:S02]  /*0400*/  ISETP.GE.U32.AND P0, PT, R8, 0x8, PT ;  /* 0x000000080800780c */ /* 0x000fe40003f06070 */
[----:B------:R-:W-:-:S04]  /*0410*/  LOP3.LUT R9, R22, 0x7, RZ, 0xc0, !PT ;  /* 0x0000000716097812 */ /* 0x000fc800078ec0ff */
[----:B------:R-:W-:-:S07]  /*0420*/  ISETP.NE.AND P2, PT, R9, RZ, PT ;  /* 0x000000ff0900720c */ /* 0x000fce0003f45270 */
[----:B------:R-:W-:Y:S06]  /*0430*/  @!P0 BRA `(.L_x_5) ;  /* 0x0000000000648947 */ /* 0x000fec0003800000 */
[----:B------:R-:W0:Y:S02]  /*0440*/  LDCU.64 UR4, c[0x0][0x380] ;  /* 0x00007000ff0477ac */ /* 0x000e240008000a00 */
[----:B0-----:R-:W-:-:S05]  /*0450*/  IADD3 R4, P0, PT, R3, UR4, RZ ;  /* 0x0000000403047c10 */ /* 0x001fca000ff1e0ff */
        /* <DEDUP_REMOVED lines=8> */
[----:B------:R-:W5:Y:S01]  /*04e0*/  LDG.E.U8 R20, desc[UR8][R4.64+0x7] ;  /* 0x0000070804147981 */ /* 0x000f62000c1e1100 */
[----:B------:R-:W-:Y:S01]  /*04f0*/  MOV R7, 0x400 ;  /* 0x0000040000077802 */ /* 0x000fe20000000f00 */
[----:B------:R-:W0:Y:S04]  /*0500*/  S2R R24, SR_CgaCtaId ;  /* 0x0000000000187919 */ /* 0x000e280000008800 */
[----:B------:R-:W-:-:S05]  /*0510*/  VIADD R7, R7, 0x3f20 ;  /* 0x00003f2007077836 */ /* 0x000fca0000000000 */
[----:B0-----:R-:W-:-:S05]  /*0520*/  LEA R24, R24, R7, 0x18 ;  /* 0x0000000718187211 */ /* 0x001fca00078ec0ff */
[C---:B------:R-:W-:Y:S02]  /*0530*/  IMAD.IADD R7, R3.reuse, 0x1, R24 ;  /* 0x0000000103077824 */ /* 0x040fe400078e0218 */
[----:B------:R-:W-:-:S03]  /*0540*/  VIADD R3, R3, 0x8 ;  /* 0x0000000803037836 */ /* 0x000fc60000000000 */
[----:B--2---:R0:W-:Y:S04]  /*0550*/  STS.U8 [R7], R6 ;  /* 0x0000000607007388 */ /* 0x0041e80000000000 */
[----:B---3--:R0:W-:Y:S04]  /*0560*/  STS.U8 [R7+0x1], R8 ;  /* 0x0000010807007388 */ /* 0x0081e80000000000 */
[----:B----4-:R0:W-:Y:S04]  /*0570*/  STS.U8 [R7+0x2], R10 ;  /* 0x0000020a07007388 */ /* 0x0101e80000000000 */
[----:B-----5:R0:W-:Y:S04]  /*0580*/  STS.U8 [R7+0x3], R12 ;  /* 0x0000030c07007388 */ /* 0x0201e80000000000 */
[----:B------:R0:W-:Y:S04]  /*0590*/  STS.U8 [R7+0x4], R14 ;  /* 0x0000040e07007388 */ /* 0x0001e80000000000 */
[----:B------:R0:W-:Y:S04]  /*05a0*/  STS.U8 [R7+0x5], R16 ;  /* 0x0000051007007388 */ /* 0x0001e80000000000 */
[----:B------:R0:W-:Y:S04]  /*05b0*/  STS.U8 [R7+0x6], R18 ;  /* 0x0000061207007388 */ /* 0x0001e80000000000 */
[----:B------:R0:W-:Y:S02]  /*05c0*/  STS.U8 [R7+0x7], R20 ;  /* 0x0000071407007388 */ /* 0x0001e40000000000 */
.L_x_5:
[----:B------:R-:W-:Y:S05]  /*05d0*/  @!P2 BRA `(.L_x_2) ;  /* 0x000000000090a947 */ /* 0x000fea0003800000 */
[----:B------:R-:W-:Y:S02]  /*05e0*/  ISETP.GE.U32.AND P0, PT, R9, 0x4, PT ;  /* 0x000000040900780c */ /* 0x000fe40003f06070 */
[----:B0-----:R-:W-:-:S04]  /*05f0*/  LOP3.LUT R6, R22, 0x3, RZ, 0xc0, !PT ;  /* 0x0000000316067812 */ /* 0x001fc800078ec0ff */
        /* <DEDUP_REMOVED lines=18> */
[----:B-----5:R0:W-:Y:S02]  /*0720*/  STS.U8 [R8+0x3], R15 ;  /* 0x0000030f08007388 */ /* 0x0201e40000000000 */
.L_x_6:
[----:B------:R-:W-:Y:S05]  /*0730*/  @!P2 BRA `(.L_x_2) ;  /* 0x000000000038a947 */ /* 0x000fea0003800000 */
[----:B------:R-:W2:Y:S01]  /*0740*/  S2UR UR5, SR_CgaCtaId ;  /* 0x00000000000579c3 */ /* 0x000ea20000008800 */
[----:B------:R-:W-:Y:S01]  /*0750*/  UMOV UR4, 0x400 ;  /* 0x0000040000047882 */ /* 0x000fe20000000000 */
[----:B------:R-:W3:Y:S01]  /*0760*/  LDCU.64 UR6, c[0x0][0x380] ;  /* 0x00007000ff0677ac */ /* 0x000ee20008000a00 */
[----:B------:R-:W-:-:S04]  /*0770*/  UIADD3 UR4, UPT, UPT, UR4, 0x3f20, URZ ;  /* 0x00003f2004047890 */ /* 0x000fc8000fffe0ff */
[----:B--2---:R-:W-:-:S03]  /*0780*/  ULEA UR5, UR5, UR4, 0x18 ;  /* 0x0000000405057291 */ /* 0x004fc6000f8ec0ff */
[----:B---3--:R-:W-:-:S09]  /*0790*/  UMOV UR4, URZ ;  /* 0x000000ff00047c82 */ /* 0x008fd20008000000 */
.L_x_7:
[----:B------:R-:W-:-:S05]  /*07a0*/  IADD3 R4, P0, PT, R3, UR6, RZ ;  /* 0x0000000603047c10 */ /* 0x000fca000ff1e0ff */
[----:B------:R-:W-:-:S05]  /*07b0*/  IMAD.X R5, RZ, RZ, UR7, P0 ;  /* 0x00000007ff057e24 */ /* 0x000fca00080e06ff */
[----:B-1----:R-:W2:Y:S01]  /*07c0*/  LDG.E.U8 R4, desc[UR8][R4.64] ;  /* 0x0000000804047981 */ /* 0x002ea2000c1e1100 */
[----:B------:R-:W-:-:S06]  /*07d0*/  UIADD3 UR4, UPT, UPT, UR4, 0x1, URZ ;  /* 0x0000000104047890 */ /* 0x000fcc000fffe0ff */
[----:B------:R-:W-:Y:S01]  /*07e0*/  ISETP.NE.AND P0, PT, R6, UR4, PT ;  /* 0x0000000406007c0c */ /* 0x000fe2000bf05270 */
[----:B--2---:R1:W-:Y:S02]  /*07f0*/  STS.U8 [R3+UR5], R4 ;  /* 0x0000000403007988 */ /* 0x0043e40008000005 */
[----:B-1----:R-:W-:-:S10]  /*0800*/  VIADD R3, R3, 0x1 ;  /* 0x0000000103037836 */ /* 0x002fd40000000000 */
[----:B------:R-:W-:Y:S05]  /*0810*/  @P0 BRA `(.L_x_7) ;  /* 0xfffffffc00e00947 */ /* 0x000fea000383ffff */
.L_x_2:
[----:B------:R-:W-:Y:S02]  /*0820*/  UISETP.GE.U32.AND UP0, UPT, UR10, 0x10, UPT ;  /* 0x000000100a00788c */ /* 0x000fe4000bf06070 */
[----:B------:R-:W-:Y:S01]  /*0830*/  ULOP3.LUT UR7, UR10, 0xf, URZ, 0xc0, !UPT ;  /* 0x0000000f0a077892 */ /* 0x000fe2000f8ec0ff */
[----:B------:R-:W-:-:S03]  /*0840*/  UMOV UR4, URZ ;  /* 0x000000ff00047c82 */ /* 0x000fc60008000000 */
[----:B------:R-:W-:-:S03]  /*0850*/  UISETP.NE.AND UP1, UPT, UR7, URZ, UPT ;  /* 0x000000ff0700728c */ /* 0x000fc6000bf25270 */
[----:B------:R-:W-:Y:S08]  /*0860*/  BRA.U !UP0, `(.L_x_8) ;  /* 0x0000000108b07547 */ /* 0x000ff0000b800000 */
[----:B------:R-:W2:Y:S01]  /*0870*/  S2UR UR6, SR_CgaCtaId ;  /* 0x00000000000679c3 */ /* 0x000ea20000008800 */
[----:B------:R-:W-:Y:S01]  /*0880*/  UMOV UR5, 0x400 ;  /* 0x0000040000057882 */ /* 0x000fe20000000000 */
[----:B------:R-:W-:Y:S01]  /*0890*/  IMAD.MOV.U32 R3, RZ, RZ, RZ ;  /* 0x000000ffff037224 */ /* 0x000fe200078e00ff */
[----:B------:R-:W-:Y:S01]  /*08a0*/  UIADD3 UR5, UPT, UPT, UR5, 0x4ad8, URZ ;  /* 0x00004ad805057890 */ /* 0x000fe2000fffe0ff */
[----:B------:R-:W3:Y:S01]  /*08b0*/  LDCU.64 UR12, c[0x0][0x388] ;  /* 0x00007100ff0c77ac */ /* 0x000ee20008000a00 */
[----:B------:R-:W-:Y:S02]  /*08c0*/  ULOP3.LUT UR4, UR10, 0x7ffffff0, URZ, 0xc0, !UPT ;  /* 0x7ffffff00a047892 */ /* 0x000fe4000f8ec0ff */
[----:B--23--:R-:W-:-:S12]  /*08d0*/  ULEA UR5, UR6, UR5, 0x18 ;  /* 0x0000000506057291 */ /* 0x00cfd8000f8ec0ff */
.L_x_9:
[----:B------:R-:W-:-:S05]  /*08e0*/  IADD3 R4, P0, PT, R3, UR12, RZ ;  /* 0x0000000c03047c10 */ /* 0x000fca000ff1e0ff */
[----:B------:R-:W-:-:S05]  /*08f0*/  IMAD.X R5, RZ, RZ, UR13, P0 ;  /* 0x0000000dff057e24 */ /* 0x000fca00080e06ff */
[----:B01----:R-:W2:Y:S04]  /*0900*/  LDG.E.U8 R6, desc[UR8][R4.64] ;  /* 0x0000000804067981 */ /* 0x003ea8000c1e1100 */
        /* <DEDUP_REMOVED lines=32> */
[----:B------:R-:W-:-:S13]  /*0b10*/  ISETP.NE.AND P0, PT, R3, UR4, PT ;  /* 0x0000000403007c0c */ /* 0x000fda000bf05270 */
[----:B------:R-:W-:Y:S05]  /*0b20*/  @P0 BRA `(.L_x_9) ;  /* 0xfffffffc006c0947 */ /* 0x000fea000383ffff */
.L_x_8:
[----:B------:R-:W-:Y:S05]  /*0b30*/  BRA.U !UP1, `(.L_x_1) ;  /* 0x00000005091c7547 */ /* 0x000fea000b800000 */
[----:B------:R-:W-:Y:S02]  /*0b40*/  UISETP.GE.U32.AND UP1, UPT, UR7, 0x8, UPT ;  /* 0x000000080700788c */ /* 0x000fe4000bf26070 */
[----:B------:R-:W-:-:S04]  /*0b50*/  ULOP3.LUT UR11, UR10, 0x7, URZ, 0xc0, !UPT ;  /* 0x000000070a0b7892 */ /* 0x000fc8000f8ec0ff */
[----:B------:R-:W-:-:S03]  /*0b60*/  UISETP.NE.AND UP0, UPT, UR11, URZ, UPT ;  /* 0x000000ff0b00728c */ /* 0x000fc6000bf05270 */
[----:B------:R-:W-:Y:S08]  /*0b70*/  BRA.U !UP1, `(.L_x_10) ;  /* 0x0000000109687547 */ /* 0x000ff0000b800000 */
[----:B------:R-:W2:Y:S02]  /*0b80*/  LDCU.64 UR6, c[0x0][0x388] ;  /* 0x00007100ff0677ac */ /* 0x000ea40008000a00 */
[----:B--2---:R-:W-:-:S04]  /*0b90*/  UIADD3 UR5, UP1, UPT, UR4, UR6, URZ ;  /* 0x0000000604057290 */ /* 0x004fc8000ff3e0ff */
[----:B------:R-:W-:Y:S02]  /*0ba0*/  UIADD3.X UR6, UPT, UPT, URZ, UR7, URZ, UP1, !UPT ;  /* 0x00000007ff067290 */ /* 0x000fe40008ffe4ff */
[----:B------:R-:W-:-:S04]  /*0bb0*/  IMAD.U32 R4, RZ, RZ, UR5 ;  /* 0x00000005ff047e24 */ /* 0x000fc8000f8e00ff */
[----:B------:R-:W-:-:S05]  /*0bc0*/  IMAD.U32 R5, RZ, RZ, UR6 ;  /* 0x00000006ff057e24 */ /* 0x000fca000f8e00ff */
[----:B-1----:R-:W2:Y:S04]  /*0bd0*/  LDG.E.U8 R3, desc[UR8][R4.64] ;  /* 0x0000000804037981 */ /* 0x002ea8000c1e1100 */
[----:B0-----:R-:W3:Y:S04]  /*0be0*/  LDG.E.U8 R6, desc[UR8][R4.64+0x1] ;  /* 0x0000010804067981 */ /* 0x001ee8000c1e1100 */
        /* <DEDUP_REMOVED lines=10> */
[----:B--2---:R2:W-:Y:S04]  /*0c90*/  STS.U8 [R13+UR4], R3 ;  /* 0x000000030d007988 */ /* 0x0045e80008000004 */
[----:B---3--:R2:W-:Y:S04]  /*0ca0*/  STS.U8 [R13+UR4+0x1], R6 ;  /* 0x000001060d007988 */ /* 0x0085e80008000004 */
[----:B----4-:R2:W-:Y:S04]  /*0cb0*/  STS.U8 [R13+UR4+0x2], R7 ;  /* 0x000002070d007988 */ /* 0x0105e80008000004 */
[----:B-----5:R2:W-:Y:S04]  /*0cc0*/  STS.U8 [R13+UR4+0x3], R8 ;  /* 0x000003080d007988 */ /* 0x0205e80008000004 */
[----:B------:R2:W-:Y:S04]  /*0cd0*/  STS.U8 [R13+UR4+0x4], R9 ;  /* 0x000004090d007988 */ /* 0x0005e80008000004 */
[----:B------:R2:W-:Y:S04]  /*0ce0*/  STS.U8 [R13+UR4+0x5], R10 ;  /* 0x0000050a0d007988 */ /* 0x0005e80008000004 */
[----:B------:R2:W-:Y:S04]  /*0cf0*/  STS.U8 [R13+UR4+0x6], R11 ;  /* 0x0000060b0d007988 */ /* 0x0005e80008000004 */
[----:B------:R2:W-:Y:S01]  /*0d00*/  STS.U8 [R13+UR4+0x7], R12 ;  /* 0x0000070c0d007988 */ /* 0x0005e20008000004 */
[----:B------:R-:W-:-:S12]  /*0d10*/  UIADD3 UR4, UPT, UPT, UR4, 0x8, URZ ;  /* 0x0000000804047890 */ /* 0x000fd8000fffe0ff */
.L_x_10:
[----:B------:R-:W-:Y:S05]  /*0d20*/  BRA.U !UP0, `(.L_x_1) ;  /* 0x0000000108a07547 */ /* 0x000fea000b800000 */
[----:B------:R-:W-:Y:S02]  /*0d30*/  UISETP.GE.U32.AND UP1, UPT, UR11, 0x4, UPT ;  /* 0x000000040b00788c */ /* 0x000fe4000bf26070 */
[----:B------:R-:W-:-:S04]  /*0d40*/  ULOP3.LUT UR12, UR10, 0x3, URZ, 0xc0, !UPT ;  /* 0x000000030a0c7892 */ /* 0x000fc8000f8ec0ff */
[----:B------:R-:W-:-:S03]  /*0d50*/  UISETP.NE.AND UP0, UPT, UR12, URZ, UPT ;  /* 0x000000ff0c00728c */ /* 0x000fc6000bf05270 */
[----:B------:R-:W-:Y:S08]  /*0d60*/  BRA.U !UP1, `(.L_x_11) ;  /* 0x0000000109487547 */ /* 0x000ff0000b800000 */
[----:B------:R-:W3:Y:S02]  /*0d70*/  LDCU.64 UR6, c[0x0][0x388] ;  /* 0x00007100ff0677ac */ /* 0x000ee40008000a00 */
[----:B---3--:R-:W-:-:S04]  /*0d80*/  UIADD3 UR6, UP1, UPT, UR4, UR6, URZ ;  /* 0x0000000604067290 */ /* 0x008fc8000ff3e0ff */
[----:B------:R-:W-:Y:S02]  /*0d90*/  UIADD3.X UR7, UPT, UPT, URZ, UR7, URZ, UP1, !UPT ;  /* 0x00000007ff077290 */ /* 0x000fe40008ffe4ff */
[----:B------:R-:W-:-:S04]  /*0da0*/  IMAD.U32 R4, RZ, RZ, UR6 ;  /* 0x00000006ff047e24 */ /* 0x000fc8000f8e00ff */
[----:B------:R-:W-:-:S05]  /*0db0*/  IMAD.U32 R5, RZ, RZ, UR7 ;  /* 0x00000007ff057e24 */ /* 0x000fca000f8e00ff */
[----:B-12---:R-:W2:Y:S04]  /*0dc0*/  LDG.E.U8 R3, desc[UR8][R4.64] ;  /* 0x0000000804037981 */ /* 0x006ea8000c1e1100 */
[----:B------:R-:W3:Y:S04]  /*0dd0*/  LDG.E.U8 R9, desc[UR8][R4.64+0x1] ;  /* 0x0000010804097981 */ /* 0x000ee8000c1e1100 */
[----:B0-----:R-:W4:Y:S04]  /*0de0*/  LDG.E.U8 R11, desc[UR8][R4.64+0x2] ;  /* 0x00000208040b7981 */ /* 0x001f28000c1e1100 */
        /* <DEDUP_REMOVED lines=8> */
[----:B-----5:R0:W-:Y:S01]  /*0e70*/  STS.U8 [R6+UR4+0x3], R13 ;  /* 0x0000030d06007988 */ /* 0x0201e20008000004 */
[----:B------:R-:W-:-:S12]  /*0e80*/  UIADD3 UR4, UPT, UPT, UR4, 0x4, URZ ;  /* 0x0000000404047890 */ /* 0x000fd8000fffe0ff */
.L_x_11:
[----:B------:R-:W-:Y:S05]  /*0e90*/  BRA.U !UP0, `(.L_x_1) ;  /* 0x0000000108447547 */ /* 0x000fea000b800000 */
[----:B------:R-:W3:Y:S01]  /*0ea0*/  S2UR UR6, SR_CgaCtaId ;  /* 0x00000000000679c3 */ /* 0x000ee20000008800 */
[----:B------:R-:W-:Y:S01]  /*0eb0*/  UMOV UR5, 0x400 ;  /* 0x0000040000057882 */ /* 0x000fe20000000000 */
[----:B------:R-:W4:Y:S01]  /*0ec0*/  LDCU.64 UR14, c[0x0][0x388] ;  /* 0x00007100ff0e77ac */ /* 0x000f220008000a00 */
[----:B------:R-:W-:-:S04]  /*0ed0*/  UIADD3 UR5, UPT, UPT, UR5, 0x4ad8, URZ ;  /* 0x00004ad805057890 */ /* 0x000fc8000fffe0ff */
[----:B---3--:R-:W-:-:S03]  /*0ee0*/  ULEA UR6, UR6, UR5, 0x18 ;  /* 0x0000000506067291 */ /* 0x008fc6000f8ec0ff */
[----:B----4-:R-:W-:-:S09]  /*0ef0*/  UMOV UR5, URZ ;  /* 0x000000ff00057c82 */ /* 0x010fd20008000000 */
.L_x_12:
[----:B------:R-:W-:-:S04]  /*0f00*/  UIADD3 UR7, UP0, UPT, UR4, UR14, URZ ;  /* 0x0000000e04077290 */ /* 0x000fc8000ff1e0ff */
[----:B------:R-:W-:Y:S02]  /*0f10*/  UIADD3.X UR11, UPT, UPT, URZ, UR15, URZ, UP0, !UPT ;  /* 0x0000000fff0b7290 */ /* 0x000fe400087fe4ff */
[----:B---3--:R-:W-:-:S04]  /*0f20*/  IMAD.U32 R4, RZ, RZ, UR7 ;  /* 0x00000007ff047e24 */ /* 0x008fc8000f8e00ff */
[----:B------:R-:W-:-:S05]  /*0f30*/  IMAD.U32 R5, RZ, RZ, UR11 ;  /* 0x0000000bff057e24 */ /* 0x000fca000f8e00ff */
[----:B-1----:R-:W3:Y:S01]  /*0f40*/  LDG.E.U8 R4, desc[UR8][R4.64] ;  /* 0x0000000804047981 */ /* 0x002ee2000c1e1100 */
[----:B0-2---:R-:W-:Y:S01]  /*0f50*/  IMAD.U32 R3, RZ, RZ, UR4 ;  /* 0x00000004ff037e24 */ /* 0x005fe2000f8e00ff */
[----:B------:R-:W-:Y:S02]  /*0f60*/  UIADD3 UR5, UPT, UPT, UR5, 0x1, URZ ;  /* 0x0000000105057890 */ /* 0x000fe4000fffe0ff */
[----:B------:R-:W-:Y:S02]  /*0f70*/  UIADD3 UR4, UPT, UPT, UR4, 0x1, URZ ;  /* 0x0000000104047890 */ /* 0x000fe4000fffe0ff */
[----:B------:R-:W-:Y:S01]  /*0f80*/  UISETP.NE.AND UP0, UPT, UR5, UR12, UPT ;  /* 0x0000000c0500728c */ /* 0x000fe2000bf05270 */
[----:B---3--:R3:W-:Y:S08]  /*0f90*/  STS.U8 [R3+UR6], R4 ;  /* 0x0000000403007988 */ /* 0x0087f00008000006 */
[----:B------:R-:W-:Y:S05]  /*0fa0*/  BRA.U UP0, `(.L_x_12) ;  /* 0xfffffffd00d47547 */ /* 0x000fea000b83ffff */
.L_x_1:
[----:B-1----:R-:W-:Y:S05]  /*0fb0*/  BSYNC.RECONVERGENT B0 ;  /* 0x0000000000007941 */ /* 0x002fea0003800200 */
.L_x_0:
[----:B------:R-:W-:Y:S01]  /*0fc0*/  ISETP.GT.U32.AND P0, PT, R2, 0x8, PT ;  /* 0x000000080200780c */ /* 0x000fe20003f04070 */
[----:B------:R-:W-:-:S12]  /*0fd0*/  BSSY.RECONVERGENT B0, `(.L_x_13) ;  /* 0x0000012000007945 */ /* 0x000fd80003800200 */
[----:B------:R-:W-:Y:S05]  /*0fe0*/  @P0 BRA `(.L_x_14) ;  /* 0x0000000000400947 */ /* 0x000fea0003800000 */
[----:B0-23--:R-:W-:-:S04]  /*0ff0*/  IMAD R3, R2, 0x5, RZ ;  /* 0x0000000502037824 */ /* 0x00dfc800078e02ff */
[----:B------:R-:W0:Y:S02]  /*1000*/  LDC.U8 R4, c[0x3][R3] ;  /* 0x00c0000003047b82 */ /* 0x000e240000000000 */
[----:B0-----:R-:W-:-:S13]  /*1010*/  ISETP.NE.AND P0, PT, R4, RZ, PT ;  /* 0x000000ff0400720c */ /* 0x001fda0003f05270 */
[----:B------:R-:W-:Y:S05]  /*1020*/  @!P0 BRA `(.L_x_14) ;  /* 0x0000000000308947 */ /* 0x000fea0003800000 */
[----:B------:R-:W0:Y:S01]  /*1030*/  S2R R6, SR_CgaCtaId ;  /* 0x0000000000067919 */ /* 0x000e220000008800 */
[----:B------:R-:W-:-:S04]  /*1040*/  MOV R5, 0x400 ;  /* 0x0000040000057802 */ /* 0x000fc80000000f00 */
[----:B0-----:R-:W-:Y:S01]  /*1050*/  LEA R5, R6, R5, 0x18 ;  /* 0x0000000506057211 */ /* 0x001fe200078ec0ff */
[----:B------:R-:W-:-:S04]  /*1060*/  IMAD.MOV.U32 R6, RZ, RZ, R3 ;  /* 0x000000ffff067224 */ /* 0x000fc800078e0003 */
[----:B------:R-:W-:-:S07]  /*1070*/  IMAD R5, R2, 0x5, R5 ;  /* 0x0000000502057824 */ /* 0x000fce00078e0205 */
.L_x_15:
[----:B------:R0:W1:Y:S01]  /*1080*/  LDC.U8 R3, c[0x3][R6+0x1] ;  /* 0x00c0004006037b82 */ /* 0x0000620000000000 */
[----:B------:R2:W-:Y:S01]  /*1090*/  STS.U8 [R5], R4 ;  /* 0x0000000405007388 */ /* 0x0005e20000000000 */
[----:B0-----:R-:W-:Y:S02]  /*10a0*/  VIADD R6, R6, 0x1 ;  /* 0x0000000106067836 */ /* 0x001fe40000000000 */
[----:B--2---:R-:W-:Y:S01]  /*10b0*/  VIADD R5, R5, 0x1 ;  /* 0x0000000105057836 */ /* 0x004fe20000000000 */
[C---:B-1----:R-:W-:Y:S02]  /*10c0*/  ISETP.NE.AND P0, PT, R3.reuse, RZ, PT ;  /* 0x000000ff0300720c */ /* 0x042fe40003f05270 */
[----:B------:R-:W-:-:S11]  /*10d0*/  PRMT R4, R3, 0x7610, R4 ;  /* 0x0000761003047816 */ /* 0x000fd60000000004 */
[----:B------:R-:W-:Y:S05]  /*10e0*/  @P0 BRA `(.L_x_15) ;  /* 0xfffffffc00e40947 */ /* 0x000fea000383ffff */
.L_x_14:
[----:B------:R-:W-:Y:S05]  /*10f0*/  BSYNC.RECONVERGENT B0 ;  /* 0x0000000000007941 */ /* 0x000fea0003800200 */
.L_x_13:
[----:B------:R-:W-:Y:S01]  /*1100*/  ISETP.GT.U32.AND P0, PT, R2, 0xa, PT ;  /* 0x0000000a0200780c */ /* 0x000fe20003f04070 */
[----:B------:R-:W-:-:S12]  /*1110*/  BSSY.RECONVERGENT B0, `(.L_x_16) ;  /* 0x0000021000007945 */ /* 0x000fd80003800200 */
[----:B------:R-:W-:Y:S05]  /*1120*/  @P0 BRA `(.L_x_17) ;  /* 0x00000000007c0947 */ /* 0x000fea0003800000 */
[----:B0-23--:R-:W-:Y:S01]  /*1130*/  IMAD.MOV.U32 R3, RZ, RZ, 0x2d ;  /* 0x0000002dff037424 */ /* 0x00dfe200078e00ff */
[----:B------:R-:W-:Y:S01]  /*1140*/  BSSY.RECONVERGENT B1, `(.L_x_18) ;  /* 0x0000013000017945 */ /* 0x000fe20003800200 */
[C---:B------:R-:W-:Y:S02]  /*1150*/  ISETP.GT.U32.AND P2, PT, R2.reuse, 0x3, PT ;  /* 0x000000030200780c */ /* 0x040fe40003f44070 */
[----:B------:R-:W-:-:S04]  /*1160*/  IMAD R3, R2, 0x7, R3 ;  /* 0x0000000702037824 */ /* 0x000fc800078e0203 */
[----:B------:R-:W0:Y:S02]  /*1170*/  LDC.U8 R4, c[0x3][R3] ;  /* 0x00c0000003047b82 */ /* 0x000e240000000000 */
[----:B0-----:R-:W-:-:S13]  /*1180*/  ISETP.NE.AND P0, PT, R4, RZ, PT ;  /* 0x000000ff0400720c */ /* 0x001fda0003f05270 */
[----:B------:R-:W-:Y:S05]  /*1190*/  @!P0 BRA `(.L_x_19) ;  /* 0x0000000000348947 */ /* 0x000fea0003800000 */
[----:B------:R-:W0:Y:S01]  /*11a0*/  S2R R6, SR_CgaCtaId ;  /* 0x0000000000067919 */ /* 0x000e220000008800 */
[----:B------:R-:W-:-:S05]  /*11b0*/  MOV R5, 0x400 ;  /* 0x0000040000057802 */ /* 0x000fca0000000f00 */
[----:B------:R-:W-:-:S05]  /*11c0*/  VIADD R5, R5, 0x2d ;  /* 0x0000002d05057836 */ /* 0x000fca0000000000 */
[----:B0-----:R-:W-:Y:S01]  /*11d0*/  LEA R5, R6, R5, 0x18 ;  /* 0x0000000506057211 */ /* 0x001fe200078ec0ff */
[----:B------:R-:W-:-:S04]  /*11e0*/  IMAD.MOV.U32 R6, RZ, RZ, R3 ;  /* 0x000000ffff067224 */ /* 0x000fc800078e0003 */
[----:B------:R-:W-:-:S07]  /*11f0*/  IMAD R5, R2, 0x7, R5 ;  /* 0x0000000702057824 */ /* 0x000fce00078e0205 */
.L_x_20:
[----:B------:R0:W1:Y:S01]  /*1200*/  LDC.U8 R3, c[0x3][R6+0x1] ;  /* 0x00c0004006037b82 */ /* 0x0000620000000000 */
[----:B------:R2:W-:Y:S01]  /*1210*/  STS.U8 [R5], R4 ;  /* 0x0000000405007388 */ /* 0x0005e20000000000 */
[----:B0-----:R-:W-:Y:S02]  /*1220*/  VIADD R6, R6, 0x1 ;  /* 0x0000000106067836 */ /* 0x001fe40000000000 */
[----:B--2---:R-:W-:Y:S01]  /*1230*/  VIADD R5, R5, 0x1 ;  /* 0x0000000105057836 */ /* 0x004fe20000000000 */
[C---:B-1----:R-:W-:Y:S02]  /*1240*/  ISETP.NE.AND P0, PT, R3.reuse, RZ, PT ;  /* 0x000000ff0300720c */ /* 0x042fe40003f05270 */
[----:B------:R-:W-:-:S11]  /*1250*/  PRMT R4, R3, 0x7610, R4 ;  /* 0x0000761003047816 */ /* 0x000fd60000000004 */
[----:B------:R-:W-:Y:S05]  /*1260*/  @P0 BRA `(.L_x_20) ;  /* 0xfffffffc00e40947 */ /* 0x000fea000383ffff */
.L_x_19:
[----:B------:R-:W-:Y:S05]  /*1270*/  BSYNC.RECONVERGENT B1 ;  /* 0x0000000000017941 */ /* 0x000fea0003800200 */
.L_x_18:
[----:B------:R-:W-:Y:S05]  /*1280*/  @P2 BRA `(.L_x_17) ;  /* 0x0000000000242947 */ /* 0x000fea0003800000 */
[----:B------:R-:W0:Y:S02]  /*1290*/  LDC.64 R4, c[0x0][0x3a8] ;  /* 0x0000ea00ff047b82 */ /* 0x000e240000000a00 */
[----:B0-----:R-:W-:-:S06]  /*12a0*/  IMAD.WIDE.U32 R4, R2, 0x8, R4 ;  /* 0x0000000802047825 */ /* 0x001fcc00078e0004 */
[----:B------:R-:W2:Y:S01]  /*12b0*/  LDG.E.64 R4, desc[UR8][R4.64] ;  /* 0x0000000804047981 */ /* 0x000ea2000c1e1b00 */
[----:B------:R-:W0:Y:S01]  /*12c0*/  S2UR UR5, SR_CgaCtaId ;  /* 0x00000000000579c3 */ /* 0x000e220000008800 */
[----:B------:R-:W-:Y:S02]  /*12d0*/  UMOV UR4, 0x400 ;  /* 0x0000040000047882 */ /* 0x000fe40000000000 */
[----:B------:R-:W-:-:S04]  /*12e0*/  UIADD3 UR4, UPT, UPT, UR4, 0x3f00, URZ ;  /* 0x00003f0004047890 */ /* 0x000fc8000fffe0ff */
[----:B0-----:R-:W-:-:S06]  /*12f0*/  ULEA UR4, UR5, UR4, 0x18 ;  /* 0x0000000405047291 */ /* 0x001fcc000f8ec0ff */
[----:B------:R-:W-:-:S05]  /*1300*/  LEA R3, R2, UR4, 0x3 ;  /* 0x0000000402037c11 */ /* 0x000fca000f8e18ff */
[----:B--2---:R1:W-:Y:S02]  /*1310*/  STS.64 [R3], R4 ;  /* 0x0000000403007388 */ /* 0x0043e40000000a00 */
.L_x_17:
[----:B------:R-:W-:Y:S05]  /*1320*/  BSYNC.RECONVERGENT B0 ;  /* 0x0000000000007941 */ /* 0x000fea0003800200 */
.L_x_16:
[----:B------:R-:W4:Y:S01]  /*1330*/  LDCU UR4, c[0x0][0x39c] ;  /* 0x00007380ff0477ac */ /* 0x000f220008000800 */
[----:B------:R-:W-:Y:S02]  /*1340*/  IMAD.MOV.U32 R44, RZ, RZ, 0x0 ;  /* 0x00000000ff2c7424 */ /* 0x000fe400078e00ff */
[----:B------:R-:W-:Y:S01]  /*1350*/  IMAD.MOV.U32 R45, RZ, RZ, -0x100000 ;  /* 0xfff00000ff2d7424 */ /* 0x000fe200078e00ff */
[----:B------:R-:W4:Y:S02]  /*1360*/  LDCU UR5, c[0x0][0x3a0] ;  /* 0x00007400ff0577ac */ /* 0x000f240008000800 */
[----:B----4-:R-:W-:-:S09]  /*1370*/  UISETP.GE.AND UP0, UPT, UR4, UR5, UPT ;  /* 0x000000050400728c */ /* 0x010fd2000bf06270 */
[----:B------:R-:W-:Y:S05]  /*1380*/  BRA.U UP0, `(.L_x_21) ;  /* 0x00000025005c7547 */ /* 0x000fea000b800000 */
[----:B------:R-:W4:Y:S01]  /*1390*/  LDCU UR4, c[0x0][0x3c8] ;  /* 0x00007900ff0477ac */ /* 0x000f220008000800 */
[----:B------:R-:W-:Y:S02]  /*13a0*/  IMAD.MOV.U32 R44, RZ, RZ, 0x0 ;  /* 0x00000000ff2c7424 */ /* 0x000fe400078e00ff */
[----:B------:R-:W-:Y:S01]  /*13b0*/  IMAD.MOV.U32 R45, RZ, RZ, -0x100000 ;  /* 0xfff00000ff2d7424 */ /* 0x000fe200078e00ff */
[----:B------:R-:W-:Y:S02]  /*13c0*/  ULOP3.LUT UR11, URZ, UR10, URZ, 0x33, !UPT ;  /* 0x0000000aff0b7292 */ /* 0x000fe4000f8e33ff */
[----:B----4-:R-:W-:-:S04]  /*13d0*/  ULEA.HI UR4, UR4, UR4, URZ, 0x1 ;  /* 0x0000000404047291 */ /* 0x010fc8000f8f08ff */
[----:B------:R-:W-:-:S06]  /*13e0*/  USHF.R.S32.HI UR4, URZ, 0x1, UR4 ;  /* 0x00000001ff047899 */ /* 0x000fcc0008011404 */
[----:B0123--:R-:W-:-:S05]  /*13f0*/  VIADD R3, R2, UR4 ;  /* 0x0000000402037c36 */ /* 0x00ffca0008000000 */
[----:B------:R-:W-:-:S04]  /*1400*/  ISETP.GE.U32.AND P0, PT, R3, UR10, PT ;  /* 0x0000000a03007c0c */ /* 0x000fc8000bf06070 */
[----:B------:R-:W-:-:S13]  /*1410*/  ISETP.LT.U32.AND P0, PT, R2, UR4, !P0 ;  /* 0x0000000402007c0c */ /* 0x000fda000c701070 */
.L_x_74:
[----:B------:R-:W-:Y:S05]  /*1420*/  WARPSYNC.ALL ;  /* 0x0000000000007948 */ /* 0x000fea0003800000 */
[----:B0-----:R-:W0:Y:S01]  /*1430*/  LDCU UR5, c[0x0][0x390] ;  /* 0x00007200ff0577ac */ /* 0x001e220008000800 */
[----:B------:R-:W-:Y:S01]  /*1440*/  IABS R9, R0 ;  /* 0x0000000000097213 */ /* 0x000fe20000000000 */
[----:B-1----:R-:W1:Y:S01]  /*1450*/  S2UR UR7, SR_CgaCtaId ;  /* 0x00000000000779c3 */ /* 0x002e620000008800 */
[----:B------:R-:W-:Y:S01]  /*1460*/  BSSY.RECONVERGENT B0, `(.L_x_22) ;  /* 0x000021b000007945 */ /* 0x000fe20003800200 */
[----:B------:R-:W-:Y:S01]  /*1470*/  UMOV UR6, 0x400 ;  /* 0x0000040000067882 */ /* 0x000fe20000000000 */
[----:B------:R-:W-:Y:S01]  /*1480*/  IMAD.MOV.U32 R34, RZ, RZ, R2 ;  /* 0x000000ffff227224 */ /* 0x000fe200078e0002 */
[----:B0-----:R-:W-:-:S06]  /*1490*/  UIADD3 UR5, UPT, UPT, UR11, UR5, URZ ;  /* 0x000000050b057290 */ /* 0x001fcc000fffe0ff */
[----:B------:R-:W-:Y:S01]  /*14a0*/  IMAD.U32 R8, RZ, RZ, UR5 ;  /* 0x00000005ff087e24 */ /* 0x000fe2000f8e00ff */
[----:B--23--:R-:W-:Y:S01]  /*14b0*/  LOP3.LUT R26, R0, UR5, RZ, 0x3c, !PT ;  /* 0x00000005001a7c12 */ /* 0x00cfe2000f8e3cff */
[----:B-1----:R-:W-:Y:S01]  /*14c0*/  ULEA UR6, UR7, UR6, 0x18 ;  /* 0x0000000607067291 */ /* 0x002fe2000f8ec0ff */
[----:B------:R-:W-:Y:S02]  /*14d0*/  BAR.SYNC.DEFER_BLOCKING 0x0 ;  /* 0x0000000000007b1d */ /* 0x000fe40000010000 */
[-C--:B------:R-:W-:Y:S02]  /*14e0*/  IABS R6, R8.reuse ;  /* 0x0000000800067213 */ /* 0x080fe40000000000 */
[----:B------:R-:W-:Y:S01]  /*14f0*/  IABS R10, R8 ;  /* 0x00000008000a7213 */ /* 0x000fe20000000000 */
[----:B------:R-:W-:Y:S01]  /*1500*/  IMAD.MOV.U32 R8, RZ, RZ, R9 ;  /* 0x000000ffff087224 */ /* 0x000fe200078e0009 */
[----:B------:R-:W0:Y:S01]  /*1510*/  I2F.RP R3, R6 ;  /* 0x0000000600037306 */ /* 0x000e220000209400 */
[----:B------:R-:W-:-:S02]  /*1520*/  ISETP.GE.AND P2, PT, R26, RZ, PT ;  /* 0x000000ff1a00720c */ /* 0x000fc40003f46270 */
[----:B------:R-:W-:-:S05]  /*1530*/  CS2R R26, SRZ ;  /* 0x00000000001a7805 */ /* 0x000fca000001ff00 */
[----:B0-----:R-:W0:Y:S01]  /*1540*/  MUFU.RCP R3, R3 ;  /* 0x0000000300037308 */ /* 0x001e220000001000 */
[----:B------:R-:W1:Y:S04]  /*1550*/  LDS.U8 R9, [UR6+0x1e] ;  /* 0x00001e06ff097984 */ /* 0x000e680008000000 */
[----:B------:R-:W2:Y:S04]  /*1560*/  LDS.U8 R11, [UR6+0x28] ;  /* 0x00002806ff0b7984 */ /* 0x000ea80008000000 */
[----:B------:R-:W3:Y:S04]  /*1570*/  LDS.U8 R20, [UR6+0x2d] ;  /* 0x00002d06ff147984 */ /* 0x000ee80008000000 */
[----:B----4-:R-:W4:Y:S01]  /*1580*/  LDS.U8 R21, [UR6+0x34] ;  /* 0x00003406ff157984 */ /* 0x010f220008000000 */
[----:B0-----:R-:W-:-:S02]  /*1590*/  VIADD R4, R3, 0xffffffe ;  /* 0x0ffffffe03047836 */ /* 0x001fc40000000000 */
[----:B------:R-:W-:Y:S01]  /*15a0*/  IMAD.MOV R3, RZ, RZ, -R10 ;  /* 0x000000ffff037224 */ /* 0x000fe200078e0a0a */
[----:B------:R-:W0:Y:S01]  /*15b0*/  LDS.U8 R22, [UR6+0x3b] ;  /* 0x00003b06ff167984 */ /* 0x000e220008000000 */
[----:B------:R5:W1:Y:S03]  /*15c0*/  F2I.FTZ.U32.TRUNC.NTZ R5, R4 ;  /* 0x0000000400057305 */ /* 0x000a66000021f000 */
[----:B------:R-:W0:Y:S04]  /*15d0*/  LDS.U8 R10, [UR6+0x23] ;  /* 0x00002306ff0a7984 */ /* 0x000e280008000000 */
[----:B------:R-:W0:Y:S01]  /*15e0*/  LDS.U8 R23, [UR6+0x42] ;  /* 0x00004206ff177984 */ /* 0x000e220008000000 */
[----:B-----5:R-:W-:-:S03]  /*15f0*/  IMAD.MOV.U32 R4, RZ, RZ, RZ ;  /* 0x000000ffff047224 */ /* 0x020fc600078e00ff */
[----:B------:R-:W0:Y:S01]  /*1600*/  LDS.U8 R24, [UR6+0x49] ;  /* 0x00004906ff187984 */ /* 0x000e220008000000 */
[----:B-1----:R-:W-:-:S03]  /*1610*/  IMAD.MOV R7, RZ, RZ, -R5 ;  /* 0x000000ffff077224 */ /* 0x002fc600078e0a05 */
[----:B------:R-:W1:Y:S01]  /*1620*/  LDS.U8 R25, [UR6+0x50] ;  /* 0x00005006ff197984 */ /* 0x000e620008000000 */
[----:B------:R-:W-:-:S03]  /*1630*/  IMAD R7, R7, R6, RZ ;  /* 0x0000000607077224 */ /* 0x000fc600078e02ff */
[----:B------:R-:W0:Y:S01]  /*1640*/  LDS.U8 R28, [UR6+0x57] ;  /* 0x00005706ff1c7984 */ /* 0x000e220008000000 */
[----:B------:R-:W-:-:S03]  /*1650*/  IMAD.HI.U32 R5, R5, R7, R4 ;  /* 0x0000000705057227 */ /* 0x000fc600078e0004 */
[----:B------:R-:W0:Y:S04]  /*1660*/  LDS.U8 R29, [UR6+0x5e] ;  /* 0x00005e06ff1d7984 */ /* 0x000e280008000000 */
[----:B------:R-:W0:Y:S01]  /*1670*/  LDS.U8 R4, [UR6+0x5] ;  /* 0x00000506ff047984 */ /* 0x000e220008000000 */
[----:B------:R-:W-:-:S03]  /*1680*/  IMAD.HI.U32 R33, R5, R8, RZ ;  /* 0x0000000805217227 */ /* 0x000fc600078e00ff */
[----:B------:R-:W0:Y:S01]  /*1690*/  LDS.U8 R7, [UR6+0x14] ;  /* 0x00001406ff077984 */ /* 0x000e220008000000 */
[----:B------:R-:W-:-:S03]  /*16a0*/  IMAD R5, R33, R3, R8 ;  /* 0x0000000321057224 */ /* 0x000fc600078e0208 */
[----:B------:R-:W0:Y:S02]  /*16b0*/  LDS.U8 R3, [UR6] ;  /* 0x00000006ff037984 */ /* 0x000e240008000000 */
[----:B------:R-:W-:Y:S02]  /*16c0*/  ISETP.GT.U32.AND P3, PT, R6, R5, PT ;  /* 0x000000050600720c */ /* 0x000fe40003f64070 */
[----:B------:R-:W0:Y:S04]  /*16d0*/  LDS.U8 R8, [UR6+0x19] ;  /* 0x00001906ff087984 */ /* 0x000e280008000000 */
[----:B------:R-:W0:Y:S04]  /*16e0*/  LDS.U8 R30, [UR6+0x65] ;  /* 0x00006506ff1e7984 */ /* 0x000e280008000000 */
[----:B------:R-:W0:Y:S03]  /*16f0*/  LDS.U8 R31, [UR6+0x6c] ;  /* 0x00006c06ff1f7984 */ /* 0x000e260008000000 */
[----:B------:R-:W-:Y:S01]  /*1700*/  @!P3 IMAD.IADD R5, R5, 0x1, -R6 ;  /* 0x000000010505b824 */ /* 0x000fe200078e0a06 */
[----:B------:R-:W0:Y:S01]  /*1710*/  LDS.U8 R32, [UR6+0x73] ;  /* 0x00007306ff207984 */ /* 0x000e220008000000 */
[----:B------:R-:W-:Y:S01]  /*1720*/  @!P3 VIADD R33, R33, 0x1 ;  /* 0x000000012121b836 */ /* 0x000fe20000000000 */
[----:B------:R-:W-:-:S02]  /*1730*/  ISETP.NE.AND P3, PT, RZ, UR5, PT ;  /* 0x00000005ff007c0c */ /* 0x000fc4000bf65270 */
[----:B------:R-:W-:Y:S01]  /*1740*/  ISETP.GE.U32.AND P1, PT, R5, R6, PT ;  /* 0x000000060500720c */ /* 0x000fe20003f26070 */
[----:B------:R-:W0:Y:S04]  /*1750*/  LDS.128 R12, [UR6+0x3f00] ;  /* 0x003f0006ff0c7984 */ /* 0x000e280008000c00 */
[----:B------:R-:W0:Y:S04]  /*1760*/  LDS.U8 R5, [UR6+0xa] ;  /* 0x00000a06ff057984 */ /* 0x000e280008000000 */
[----:B------:R-:W0:Y:S04]  /*1770*/  LDS.U8 R6, [UR6+0xf] ;  /* 0x00000f06ff067984 */ /* 0x000e280008000000 */
[----:B------:R-:W0:Y:S01]  /*1780*/  LDS.128 R16, [UR6+0x3f10] ;  /* 0x003f1006ff107984 */ /* 0x000e220008000c00 */
[----:B------:R-:W-:-:S04]  /*1790*/  @P1 VIADD R33, R33, 0x1 ;  /* 0x0000000121211836 */ /* 0x000fc80000000000 */
[----:B------:R-:W-:Y:S01]  /*17a0*/  @!P2 IMAD.MOV R33, RZ, RZ, -R33 ;  /* 0x000000ffff21a224 */ /* 0x000fe200078e0a21 */
[----:B------:R-:W-:-:S05]  /*17b0*/  @!P3 LOP3.LUT R33, RZ, UR5, RZ, 0x33, !PT ;  /* 0x00000005ff21bc12 */ /* 0x000fca000f8e33ff */
[----:B------:R-:W-:-:S04]  /*17c0*/  IMAD.MOV R35, RZ, RZ, -R33 ;  /* 0x000000ffff237224 */ /* 0x000fc800078e0a21 */
[----:B-1234-:R-:W-:-:S07]  /*17d0*/  IMAD R35, R35, UR5, R0 ;  /* 0x0000000523237c24 */ /* 0x01efce000f8e0200 */
.L_x_68:
[----:B-1----:R-:W1:Y:S01]  /*17e0*/  S2R R38, SR_CgaCtaId ;  /* 0x0000000000267919 */ /* 0x002e620000008800 */
[----:B------:R-:W-:Y:S01]  /*17f0*/  ISETP.GT.AND P1, PT, R34, R33, PT ;  /* 0x000000212200720c */ /* 0x000fe20003f24270 */
[----:B0-23--:R-:W-:Y:S01]  /*1800*/  IMAD.IADD R37, R35, 0x1, R34 ;  /* 0x0000000123257824 */ /* 0x00dfe200078e0222 */
[----:B------:R-:W-:Y:S01]  /*1810*/  MOV R39, 0x400 ;  /* 0x0000040000277802 */ /* 0x000fe20000000f00 */
[----:B------:R-:W-:Y:S02]  /*1820*/  BSSY.RECONVERGENT B1, `(.L_x_23) ;  /* 0x00001d9000017945 */ /* 0x000fe40003800200 */
[----:B------:R-:W-:-:S08]  /*1830*/  VIADD R36, R37, 0x1 ;  /* 0x0000000125247836 */ /* 0x000fd00000000000 */
[----:B------:R-:W-:Y:S02]  /*1840*/  @!P1 IMAD.MOV R36, RZ, RZ, R37 ;  /* 0x000000ffff249224 */ /* 0x000fe400078e0225 */
[----:B------:R-:W-:-:S05]  /*1850*/  VIADD R37, R39, 0x3f20 ;  /* 0x00003f2027257836 */ /* 0x000fca0000000000 */
[----:B-1----:R-:W-:-:S05]  /*1860*/  LEA R37, R38, R37, 0x18 ;  /* 0x0000002526257211 */ /* 0x002fca00078ec0ff */
[----:B------:R-:W-:Y:S02]  /*1870*/  IMAD.IADD R36, R37, 0x1, R36 ;  /* 0x0000000125247824 */ /* 0x000fe400078e0224 */
[----:B------:R-:W-:-:S04]  /*1880*/  VIADD R37, R39, 0x4ad8 ;  /* 0x00004ad827257836 */ /* 0x000fc80000000000 */
[----:B------:R-:W-:Y:S01]  /*1890*/  LDS.U8 R36, [R36] ;  /* 0x0000000024247984 */ /* 0x000fe20000000000 */
[----:B------:R-:W-:-:S05]  /*18a0*/  LEA R37, R38, R37, 0x18 ;  /* 0x0000002526257211 */ /* 0x000fca00078ec0ff */
[----:B------:R-:W-:-:S06]  /*18b0*/  IMAD.IADD R37, R37, 0x1, R34 ;  /* 0x0000000125257824 */ /* 0x000fcc00078e0222 */
[----:B------:R-:W1:Y:S02]  /*18c0*/  LDS.U8 R37, [R37] ;  /* 0x0000000025257984 */ /* 0x000e640000000000 */
[----:B-1----:R-:W-:-:S13]  /*18d0*/  ISETP.NE.AND P1, PT, R37, R36, PT ;  /* 0x000000242500720c */ /* 0x002fda0003f25270 */
[----:B------:R-:W-:Y:S05]  /*18e0*/  @!P1 BRA `(.L_x_24) ;  /* 0x0000001c001c9947 */ /* 0x000fea0003800000 */
[----:B0-----:R-:W-:-:S13]  /*18f0*/  ISETP.NE.AND P1, PT, R3, RZ, PT ;  /* 0x000000ff0300720c */ /* 0x001fda0003f25270 */
[----:B------:R-:W-:Y:S05]  /*1900*/  @!P1 BRA `(.L_x_25) ;  /* 0x0000000000449947 */ /* 0x000fea0003800000 */
[----:B------:R-:W-:Y:S01]  /*1910*/  LEA R39, R38, R39, 0x18 ;  /* 0x0000002726277211 */ /* 0x000fe200078ec0ff */
[----:B------:R-:W-:Y:S01]  /*1920*/  IMAD.MOV.U32 R41, RZ, RZ, RZ ;  /* 0x000000ffff297224 */ /* 0x000fe200078e00ff */
[----:B------:R-:W-:Y:S01]  /*1930*/  PRMT R40, R3, 0x7610, R40 ;  /* 0x0000761003287816 */ /* 0x000fe20000000028 */
[----:B------:R-:W-:Y:S02]  /*1940*/  IMAD.MOV.U32 R38, RZ, RZ, RZ ;  /* 0x000000ffff267224 */ /* 0x000fe400078e00ff */
[----:B------:R-:W-:-:S07]  /*1950*/  VIADD R39, R39, 0x1 ;  /* 0x0000000127277836 */ /* 0x000fce0000000000 */
.L_x_27:
[----:B------:R-:W-:-:S04]  /*1960*/  PRMT R40, R40, 0x9910, RZ ;  /* 0x0000991028287816 */ /* 0x000fc800000000ff */
[-C--:B------:R-:W-:Y:S02]  /*1970*/  ISETP.NE.AND P2, PT, R36, R40.reuse, PT ;  /* 0x000000282400720c */ /* 0x080fe40003f45270 */
[----:B------:R-:W-:Y:S02]  /*1980*/  ISETP.NE.AND P1, PT, R37, R40, PT ;  /* 0x000000282500720c */ /* 0x000fe40003f25270 */
[----:B------:R-:W-:Y:S02]  /*1990*/  SEL R41, R41, 0x1, P2 ;  /* 0x0000000129297807 */ /* 0x000fe40001000000 */
[----:B------:R-:W-:Y:S02]  /*19a0*/  SEL R38, R38, 0x1, P1 ;  /* 0x0000000126267807 */ /* 0x000fe40000800000 */
[----:B------:R-:W-:-:S04]  /*19b0*/  ISETP.NE.AND P1, PT, R41, RZ, PT ;  /* 0x000000ff2900720c */ /* 0x000fc80003f25270 */
[----:B------:R-:W-:-:S13]  /*19c0*/  ISETP.EQ.OR P1, PT, R38, RZ, !P1 ;  /* 0x000000ff2600720c */ /* 0x000fda0004f22670 */
[----:B------:R-:W-:Y:S05]  /*19d0*/  @!P1 BRA `(.L_x_26) ;  /* 0x0000001800c09947 */ /* 0x000fea0003800000 */
[----:B------:R0:W1:Y:S02]  /*19e0*/  LDS.U8 R40, [R39] ;  /* 0x0000000027287984 */ /* 0x0000640000000000 */
[----:B0-----:R-:W-:Y:S01]  /*19f0*/  VIADD R39, R39, 0x1 ;  /* 0x0000000127277836 */ /* 0x001fe20000000000 */
[----:B-1----:R-:W-:-:S13]  /*1a00*/  ISETP.NE.AND P1, PT, R40, RZ, PT ;  /* 0x000000ff2800720c */ /* 0x002fda0003f25270 */
[----:B------:R-:W-:Y:S05]  /*1a10*/  @P1 BRA `(.L_x_27) ;  /* 0xfffffffc00d01947 */ /* 0x000fea000383ffff */
.L_x_25:
[----:B------:R-:W-:-:S13]  /*1a20*/  ISETP.NE.AND P1, PT, R4, RZ, PT ;  /* 0x000000ff0400720c */ /* 0x000fda0003f25270 */
[----:B------:R-:W-:Y:S05]  /*1a30*/  @!P1 BRA `(.L_x_28) ;  /* 0x0000000000509947 */ /* 0x000fea0003800000 */
[----:B------:R-:W0:Y:S01]  /*1a40*/  S2UR UR6, SR_CgaCtaId ;  /* 0x00000000000679c3 */ /* 0x000e220000008800 */
[----:B------:R-:W-:Y:S01]  /*1a50*/  UMOV UR5, 0x400 ;  /* 0x0000040000057882 */ /* 0x000fe20000000000 */
[----:B------:R-:W-:Y:S01]  /*1a60*/  IMAD.MOV.U32 R39, RZ, RZ, RZ ;  /* 0x000000ffff277224 */ /* 0x000fe200078e00ff */
[----:B------:R-:W-:Y:S01]  /*1a70*/  PRMT R38, R4, 0x7610, R38 ;  /* 0x0000761004267816 */ /* 0x000fe20000000026 */
[----:B------:R-:W-:Y:S01]  /*1a80*/  IMAD.MOV.U32 R40, RZ, RZ, RZ ;  /* 0x000000ffff287224 */ /* 0x000fe200078e00ff */
[----:B0-----:R-:W-:-:S04]  /*1a90*/  ULEA UR5, UR6, UR5, 0x18 ;  /* 0x0000000506057291 */ /* 0x001fc8000f8ec0ff */
[----:B------:R-:W-:-:S06]  /*1aa0*/  UIADD3 UR5, UPT, UPT, UR5, 0x5, URZ ;  /* 0x0000000505057890 */ /* 0x000fcc000fffe0ff */
[----:B------:R-:W-:-:S07]  /*1ab0*/  IMAD.U32 R41, RZ, RZ, UR5 ;  /* 0x00000005ff297e24 */ /* 0x000fce000f8e00ff */
.L_x_29:
[----:B------:R-:W-:-:S04]  /*1ac0*/  PRMT R38, R38, 0x9910, RZ ;  /* 0x0000991026267816 */ /* 0x000fc800000000ff */
[-C--:B------:R-:W-:Y:S02]  /*1ad0*/  ISETP.NE.AND P1, PT, R37, R38.reuse, PT ;  /* 0x000000262500720c */ /* 0x080fe40003f25270 */
[----:B------:R-:W-:Y:S02]  /*1ae0*/  ISETP.NE.AND P2, PT, R36, R38, PT ;  /* 0x000000262400720c */ /* 0x000fe40003f45270 */
[----:B------:R-:W-:Y:S02]  /*1af0*/  SEL R40, R40, 0x1, P1 ;  /* 0x0000000128287807 */ /* 0x000fe40000800000 */
[----:B------:R-:W-:Y:S02]  /*1b00*/  SEL R39, R39, 0x1, P2 ;  /* 0x0000000127277807 */ /* 0x000fe40001000000 */
[----:B------:R-:W-:Y:S02]  /*1b10*/  ISETP.NE.AND P2, PT, R40, RZ, PT ;  /* 0x000000ff2800720c */ /* 0x000fe40003f45270 */
[----:B------:R-:W-:-:S13]  /*1b20*/  ISETP.NE.AND P1, PT, R39, RZ, PT ;  /* 0x000000ff2700720c */ /* 0x000fda0003f25270 */
[----:B------:R-:W-:Y:S05]  /*1b30*/  @P1 BRA P2, `(.L_x_26) ;  /* 0x0000001800681947 */ /* 0x000fea0001000000 */
[----:B------:R0:W1:Y:S02]  /*1b40*/  LDS.U8 R38, [R41+0x1] ;  /* 0x0000010029267984 */ /* 0x0000640000000000 */
[----:B0-----:R-:W-:Y:S01]  /*1b50*/  VIADD R41, R41, 0x1 ;  /* 0x0000000129297836 */ /* 0x001fe20000000000 */
[----:B-1----:R-:W-:-:S13]  /*1b60*/  ISETP.NE.AND P1, PT, R38, RZ, PT ;  /* 0x000000ff2600720c */ /* 0x002fda0003f25270 */
[----:B------:R-:W-:Y:S05]  /*1b70*/  @P1 BRA `(.L_x_29) ;  /* 0xfffffffc00d01947 */ /* 0x000fea000383ffff */
.L_x_28:
[----:B------:R-:W-:-:S13]  /*1b80*/  ISETP.NE.AND P1, PT, R5, RZ, PT ;  /* 0x000000ff0500720c */ /* 0x000fda0003f25270 */
[----:B------:R-:W-:Y:S05]  /*1b90*/  @!P1 BRA `(.L_x_30) ;  /* 0x00000000004c9947 */ /* 0x000fea0003800000 */
[----:B------:R-:W0:Y:S01]  /*1ba0*/  S2UR UR6, SR_CgaCtaId ;  /* 0x00000000000679c3 */ /* 0x000e220000008800 */
[----:B------:R-:W-:Y:S01]  /*1bb0*/  UMOV UR5, 0x400 ;  /* 0x0000040000057882 */ /* 0x000fe20000000000 */
[----:B------:R-:W-:Y:S02]  /*1bc0*/  CS2R R38, SRZ ;  /* 0x0000000000267805 */ /* 0x000fe4000001ff00 */
[----:B------:R-:W-:Y:S01]  /*1bd0*/  PRMT R41, R5, 0x7610, R41 ;  /* 0x0000761005297816 */ /* 0x000fe20000000029 */
[----:B0-----:R-:W-:-:S04]  /*1be0*/  ULEA UR5, UR6, UR5, 0x18 ;  /* 0x0000000506057291 */ /* 0x001fc8000f8ec0ff */
[----:B------:R-:W-:-:S06]  /*1bf0*/  UIADD3 UR5, UPT, UPT, UR5, 0xa, URZ ;  /* 0x0000000a05057890 */ /* 0x000fcc000fffe0ff */
[----:B------:R-:W-:-:S07]  /*1c00*/  IMAD.U32 R40, RZ, RZ, UR5 ;  /* 0x00000005ff287e24 */ /* 0x000fce000f8e00ff */
.L_x_31:
        /* <DEDUP_REMOVED lines=12> */
.L_x_30:
        /* <DEDUP_REMOVED lines=9> */
.L_x_33:
        /* <DEDUP_REMOVED lines=12> */
.L_x_32:
        /* <DEDUP_REMOVED lines=9> */
.L_x_35:
        /* <DEDUP_REMOVED lines=12> */
.L_x_34:
        /* <DEDUP_REMOVED lines=9> */
.L_x_37:
        /* <DEDUP_REMOVED lines=12> */
.L_x_36:
        /* <DEDUP_REMOVED lines=9> */
.L_x_39:
        /* <DEDUP_REMOVED lines=12> */
.L_x_38:
        /* <DEDUP_REMOVED lines=9> */
.L_x_41:
        /* <DEDUP_REMOVED lines=12> */
.L_x_40:
        /* <DEDUP_REMOVED lines=9> */
.L_x_43:
        /* <DEDUP_REMOVED lines=12> */
.L_x_42:
[----:B------:R-:W-:-:S13]  /*24b0*/  ISETP.NE.AND P1, PT, R20, RZ, PT ;  /* 0x000000ff1400720c */ /* 0x000fda0003f25270 */
[----:B------:R-:W-:Y:S05]  /*24c0*/  @!P1 BRA `(.L_x_44) ;  /* 0x0000000000509947 */ /* 0x000fea0003800000 */
[----:B------:R-:W0:Y:S01]  /*24d0*/  S2UR UR6, SR_CgaCtaId ;  /* 0x00000000000679c3 */ /* 0x000e220000008800 */
[----:B------:R-:W-:Y:S01]  /*24e0*/  UMOV UR5, 0x400 ;  /* 0x0000040000057882 */ /* 0x000fe20000000000 */
[----:B------:R-:W-:Y:S01]  /*24f0*/  IMAD.MOV.U32 R38, RZ, RZ, RZ ;  /* 0x000000ffff267224 */ /* 0x000fe200078e00ff */
[----:B------:R-:W-:Y:S01]  /*2500*/  UIADD3 UR5, UPT, UPT, UR5, 0x2d, URZ ;  /* 0x0000002d05057890 */ /* 0x000fe2000fffe0ff */
[----:B------:R-:W-:Y:S01]  /*2510*/  PRMT R39, R20, 0x7610, R39 ;  /* 0x0000761014277816 */ /* 0x000fe20000000027 */
[----:B------:R-:W-:Y:S02]  /*2520*/  IMAD.MOV.U32 R41, RZ, RZ, RZ ;  /* 0x000000ffff297224 */ /* 0x000fe400078e00ff */
[----:B0-----:R-:W-:-:S06]  /*2530*/  ULEA UR5, UR6, UR5, 0x18 ;  /* 0x0000000506057291 */ /* 0x001fcc000f8ec0ff */
[----:B------:R-:W-:-:S07]  /*2540*/  IMAD.U32 R40, RZ, RZ, UR5 ;  /* 0x00000005ff287e24 */ /* 0x000fce000f8e00ff */
.L_x_46:
        /* <DEDUP_REMOVED lines=8> */
[----:B------:R0:W1:Y:S02]  /*25d0*/  LDS.U8 R39, [R40+0x1] ;  /* 0x0000010028277984 */ /* 0x0000640000000000 */
[----:B0-----:R-:W-:Y:S01]  /*25e0*/  VIADD R40, R40, 0x1 ;  /* 0x0000000128287836 */ /* 0x001fe20000000000 */
[----:B-1----:R-:W-:-:S13]  /*25f0*/  ISETP.NE.AND P1, PT, R39, RZ, PT ;  /* 0x000000ff2700720c */ /* 0x002fda0003f25270 */
[----:B------:R-:W-:Y:S05]  /*2600*/  @P1 BRA `(.L_x_46) ;  /* 0xfffffffc00d01947 */ /* 0x000fea000383ffff */
.L_x_44:
[----:B------:R-:W-:-:S13]  /*2610*/  ISETP.NE.AND P1, PT, R21, RZ, PT ;  /* 0x000000ff1500720c */ /* 0x000fda0003f25270 */
[----:B------:R-:W-:Y:S05]  /*2620*/  @!P1 BRA `(.L_x_47) ;  /* 0x0000000000509947 */ /* 0x000fea0003800000 */
[----:B------:R-:W0:Y:S01]  /*2630*/  S2UR UR6, SR_CgaCtaId ;  /* 0x00000000000679c3 */ /* 0x000e220000008800 */
[----:B------:R-:W-:Y:S01]  /*2640*/  UMOV UR5, 0x400 ;  /* 0x0000040000057882 */ /* 0x000fe20000000000 */
[----:B------:R-:W-:Y:S01]  /*2650*/  CS2R R38, SRZ ;  /* 0x0000000000267805 */ /* 0x000fe2000001ff00 */
[----:B------:R-:W-:Y:S01]  /*2660*/  UIADD3 UR5, UPT, UPT, UR5, 0x2d, URZ ;  /* 0x0000002d05057890 */ /* 0x000fe2000fffe0ff */
[----:B------:R-:W-:-:S03]  /*2670*/  PRMT R41, R21, 0x7610, R41 ;  /* 0x0000761015297816 */ /* 0x000fc60000000029 */
[----:B0-----:R-:W-:-:S04]  /*2680*/  ULEA UR5, UR6, UR5, 0x18 ;  /* 0x0000000506057291 */ /* 0x001fc8000f8ec0ff */
[----:B------:R-:W-:-:S06]  /*2690*/  UIADD3 UR5, UPT, UPT, UR5, 0x7, URZ ;  /* 0x0000000705057890 */ /* 0x000fcc000fffe0ff */
[----:B------:R-:W-:-:S07]  /*26a0*/  IMAD.U32 R40, RZ, RZ, UR5 ;  /* 0x00000005ff287e24 */ /* 0x000fce000f8e00ff */
.L_x_48:
        /* <DEDUP_REMOVED lines=12> */
.L_x_47:
        /* <DEDUP_REMOVED lines=10> */
.L_x_50:
        /* <DEDUP_REMOVED lines=12> */
.L_x_49:
        /* <DEDUP_REMOVED lines=10> */
.L_x_52:
        /* <DEDUP_REMOVED lines=12> */
.L_x_51:
        /* <DEDUP_REMOVED lines=10> */
.L_x_54:
        /* <DEDUP_REMOVED lines=12> */
.L_x_53:
        /* <DEDUP_REMOVED lines=10> */
.L_x_56:
        /* <DEDUP_REMOVED lines=12> */
.L_x_55:
        /* <DEDUP_REMOVED lines=10> */
.L_x_58:
        /* <DEDUP_REMOVED lines=12> */
.L_x_57:
        /* <DEDUP_REMOVED lines=10> */
.L_x_60:
        /* <DEDUP_REMOVED lines=12> */
.L_x_59:
        /* <DEDUP_REMOVED lines=10> */
.L_x_62:
        /* <DEDUP_REMOVED lines=12> */
.L_x_61:
        /* <DEDUP_REMOVED lines=10> */
.L_x_64:
        /* <DEDUP_REMOVED lines=12> */
.L_x_63:
        /* <DEDUP_REMOVED lines=8> */
[----:B0-----:R-:W-:-:S04]  /*32f0*/  ULEA UR5, UR6, UR5, 0x18 ;  /* 0x0000000506057291 */ /* 0x001fc8000f8ec0ff */
[----:B------:R-:W-:-:S06]  /*3300*/  UIADD3 UR5, UPT, UPT, UR5, 0x46, URZ ;  /* 0x0000004605057890 */ /* 0x000fcc000fffe0ff */
[----:B------:R-:W-:-:S07]  /*3310*/  IMAD.U32 R41, RZ, RZ, UR5 ;  /* 0x00000005ff297e24 */ /* 0x000fce000f8e00ff */
.L_x_66:
        /* <DEDUP_REMOVED lines=12> */
.L_x_65:
[----:B------:R-:W0:Y:S01]  /*33e0*/  S2UR UR6, SR_CgaCtaId ;  /* 0x00000000000679c3 */ /* 0x000e220000008800 */
[----:B------:R-:W-:Y:S01]  /*33f0*/  UMOV UR5, 0x400 ;  /* 0x0000040000057882 */ /* 0x000fe20000000000 */
[----:B------:R-:W-:Y:S01]  /*3400*/  DADD R26, R26, -R18 ;  /* 0x000000001a1a7229 */ /* 0x000fe20000000812 */
[----:B------:R-:W-:-:S04]  /*3410*/  UIADD3 UR5, UPT, UPT, UR5, 0x80, URZ ;  /* 0x0000008005057890 */ /* 0x000fc8000fffe0ff */
[----:B0-----:R-:W-:-:S06]  /*3420*/  ULEA UR5, UR6, UR5, 0x18 ;  /* 0x0000000506057291 */ /* 0x001fcc000f8ec0ff */
[----:B------:R-:W-:-:S05]  /*3430*/  LEA R37, R2, UR5, 0x3 ;  /* 0x0000000502257c11 */ /* 0x000fca000f8e18ff */
[----:B------:R1:W-:Y:S01]  /*3440*/  STS.64 [R37], R26 ;  /* 0x0000001a25007388 */ /* 0x0003e20000000a00 */
[----:B------:R-:W-:Y:S05]  /*3450*/  BRA `(.L_x_67) ;  /* 0x0000000000547947 */ /* 0x000fea0003800000 */
.L_x_45:
[----:B------:R-:W0:Y:S01]  /*3460*/  S2UR UR6, SR_CgaCtaId ;  /* 0x00000000000679c3 */ /* 0x000e220000008800 */
[----:B------:R-:W-:Y:S01]  /*3470*/  UMOV UR5, 0x400 ;  /* 0x0000040000057882 */ /* 0x000fe20000000000 */
[----:B------:R-:W-:Y:S01]  /*3480*/  DADD R26, -R16, R26 ;  /* 0x00000000101a7229 */ /* 0x000fe2000000011a */
[----:B------:R-:W-:-:S04]  /*3490*/  UIADD3 UR5, UPT, UPT, UR5, 0x80, URZ ;  /* 0x0000008005057890 */ /* 0x000fc8000fffe0ff */
[----:B0-----:R-:W-:-:S06]  /*34a0*/  ULEA UR5, UR6, UR5, 0x18 ;  /* 0x0000000506057291 */ /* 0x001fcc000f8ec0ff */
[----:B------:R-:W-:-:S05]  /*34b0*/  LEA R37, R2, UR5, 0x3 ;  /* 0x0000000502257c11 */ /* 0x000fca000f8e18ff */
[----:B------:R2:W-:Y:S01]  /*34c0*/  STS.64 [R37], R26 ;  /* 0x0000001a25007388 */ /* 0x0005e20000000a00 */
[----:B------:R-:W-:Y:S05]  /*34d0*/  BRA `(.L_x_67) ;  /* 0x0000000000347947 */ /* 0x000fea0003800000 */
.L_x_26:
        /* <DEDUP_REMOVED lines=8> */
.L_x_24:
[----:B------:R-:W-:Y:S01]  /*3560*/  VIADD R39, R39, 0x80 ;  /* 0x0000008027277836 */ /* 0x000fe20000000000 */
[----:B0-----:R-:W-:-:S04]  /*3570*/  DADD R26, R26, R12 ;  /* 0x000000001a1a7229 */ /* 0x001fc8000000000c */
[----:B------:R-:W-:-:S05]  /*3580*/  LEA R39, R38, R39, 0x18 ;  /* 0x0000002726277211 */ /* 0x000fca00078ec0ff */
[----:B------:R-:W-:-:S05]  /*3590*/  IMAD R37, R2, 0x8, R39 ;  /* 0x0000000802257824 */ /* 0x000fca00078e0227 */
[----:B------:R0:W-:Y:S02]  /*35a0*/  STS.64 [R37], R26 ;  /* 0x0000001a25007388 */ /* 0x0001e40000000a00 */
.L_x_67:
[----:B------:R-:W-:Y:S05]  /*35b0*/  BSYNC.RECONVERGENT B1 ;  /* 0x0000000000017941 */ /* 0x000fea0003800200 */
.L_x_23:
[----:B------:R-:W4:Y:S01]  /*35c0*/  LDC R39, c[0x0][0x360] ;  /* 0x0000d800ff277b82 */ /* 0x000f220000000800 */
[----:B------:R-:W5:Y:S01]  /*35d0*/  LDCU UR5, c[0x0][0x394] ;  /* 0x00007280ff0577ac */ /* 0x000f620008000800 */
[----:B----4-:R-:W-:-:S05]  /*35e0*/  IMAD.IADD R34, R39, 0x1, R34 ;  /* 0x0000000127227824 */ /* 0x010fca00078e0222 */
[----:B-----5:R-:W-:-:S13]  /*35f0*/  ISETP.GE.AND P1, PT, R34, UR5, PT ;  /* 0x0000000522007c0c */ /* 0x020fda000bf26270 */
[----:B------:R-:W-:Y:S05]  /*3600*/  @!P1 BRA `(.L_x_68) ;  /* 0xffffffe000749947 */ /* 0x000fea000383ffff */
[----:B------:R-:W-:Y:S05]  /*3610*/  BSYNC.RECONVERGENT B0 ;  /* 0x0000000000007941 */ /* 0x000fea0003800200 */
.L_x_22:
[----:B------:R-:W-:Y:S01]  /*3620*/  BAR.SYNC.DEFER_BLOCKING 0x0 ;  /* 0x0000000000007b1d */ /* 0x000fe20000010000 */
[----:B------:R-:W-:Y:S02]  /*3630*/  ISETP.NE.AND P2, PT, R39, UR4, PT ;  /* 0x0000000427007c0c */ /* 0x000fe4000bf45270 */
[----:B------:R-:W-:-:S11]  /*3640*/  ISETP.NE.AND P1, PT, R2, RZ, PT ;  /* 0x000000ff0200720c */ /* 0x000fd60003f25270 */
[----:B------:R-:W-:Y:S05]  /*3650*/  @!P2 BRA `(.L_x_69) ;  /* 0x000000000020a947 */ /* 0x000fea0003800000 */
[----:B------:R-:W-:Y:S01]  /*3660*/  IMAD.U32 R4, RZ, RZ, UR4 ;  /* 0x00000004ff047e24 */ /* 0x000fe2000f8e00ff */
[----:B------:R-:W-:Y:S01]  /*3670*/  @P0 LDS.64 R6, [R37] ;  /* 0x0000000025060984 */ /* 0x000fe20000000a00 */
[----:B------:R-:W-:Y:S05]  /*3680*/  WARPSYNC.ALL ;  /* 0x0000000000007948 */ /* 0x000fea0003800000 */
[----:B------:R-:W-:-:S05]  /*3690*/  @P0 IMAD R3, R4, 0x8, R37 ;  /* 0x0000000804030824 */ /* 0x000fca00078e0225 */
[----:B------:R-:W4:Y:S02]  /*36a0*/  @P0 LDS.64 R4, [R3] ;  /* 0x0000000003040984 */ /* 0x000f240000000a00 */
[----:B----4-:R-:W-:-:S07]  /*36b0*/  @P0 DADD R4, R4, R6 ;  /* 0x0000000004040229 */ /* 0x010fce0000000006 */
[----:B------:R4:W-:Y:S01]  /*36c0*/  @P0 STS.64 [R37], R4 ;  /* 0x0000000425000388 */ /* 0x0009e20000000a00 */
[----:B------:R-:W-:Y:S06]  /*36d0*/  BAR.SYNC.DEFER_BLOCKING 0x0 ;  /* 0x0000000000007b1d */ /* 0x000fec0000010000 */
.L_x_69:
[----:B------:R-:W-:-:S09]  /*36e0*/  UISETP.GE.U32.AND UP0, UPT, UR4, 0x2, UPT ;  /* 0x000000020400788c */ /* 0x000fd2000bf06070 */
[----:B------:R-:W-:Y:S05]  /*36f0*/  BRA.U !UP0, `(.L_x_70) ;  /* 0x0000000108347547 */ /* 0x000fea000b800000 */
[----:B------:R-:W-:-:S07]  /*3700*/  IMAD.U32 R3, RZ, RZ, UR4 ;  /* 0x00000004ff037e24 */ /* 0x000fce000f8e00ff */
.L_x_71:
[----:B------:R-:W-:Y:S01]  /*3710*/  SHF.R.U32.HI R9, RZ, 0x1, R3 ;  /* 0x00000001ff097819 */ /* 0x000fe20000011603 */
[----:B------:R-:W-:Y:S05]  /*3720*/  WARPSYNC.ALL ;  /* 0x0000000000007948 */ /* 0x000fea0003800000 */
[----:B------:R-:W-:-:S13]  /*3730*/  ISETP.GE.U32.AND P2, PT, R2, R9, PT ;  /* 0x000000090200720c */ /* 0x000fda0003f46070 */
[----:B------:R-:W-:Y:S01]  /*3740*/  @!P2 IMAD R8, R9, 0x8, R37 ;  /* 0x000000080908a824 */ /* 0x000fe200078e0225 */
[----:B------:R-:W-:Y:S04]  /*3750*/  @!P2 LDS.64 R6, [R37] ;  /* 0x000000002506a984 */ /* 0x000fe80000000a00 */
[----:B----4-:R-:W4:Y:S02]  /*3760*/  @!P2 LDS.64 R4, [R8] ;  /* 0x000000000804a984 */ /* 0x010f240000000a00 */
[----:B----4-:R-:W-:-:S07]  /*3770*/  @!P2 DADD R4, R4, R6 ;  /* 0x000000000404a229 */ /* 0x010fce0000000006 */
[----:B------:R4:W-:Y:S01]  /*3780*/  @!P2 STS.64 [R37], R4 ;  /* 0x000000042500a388 */ /* 0x0009e20000000a00 */
[----:B------:R-:W-:Y:S01]  /*3790*/  BAR.SYNC.DEFER_BLOCKING 0x0 ;  /* 0x0000000000007b1d */ /* 0x000fe20000010000 */
[----:B------:R-:W-:Y:S01]  /*37a0*/  ISETP.GT.U32.AND P2, PT, R3, 0x3, PT ;  /* 0x000000030300780c */ /* 0x000fe20003f44070 */
[----:B------:R-:W-:-:S12]  /*37b0*/  IMAD.MOV.U32 R3, RZ, RZ, R9 ;  /* 0x000000ffff037224 */ /* 0x000fd800078e0009 */
[----:B----4-:R-:W-:Y:S05]  /*37c0*/  @P2 BRA `(.L_x_71) ;  /* 0xfffffffc00d02947 */ /* 0x010fea000383ffff */
.L_x_70:
[----:B------:R-:W-:Y:S04]  /*37d0*/  BSSY.RECONVERGENT B0, `(.L_x_72) ;  /* 0x000000e000007945 */ /* 0x000fe80003800200 */
[----:B------:R-:W-:Y:S05]  /*37e0*/  @P1 BRA `(.L_x_73) ;  /* 0x0000000000301947 */ /* 0x000fea0003800000 */
[----:B------:R-:W5:Y:S01]  /*37f0*/  S2UR UR6, SR_CgaCtaId ;  /* 0x00000000000679c3 */ /* 0x000f620000008800 */
[----:B------:R-:W-:Y:S02]  /*3800*/  UMOV UR5, 0x400 ;  /* 0x0000040000057882 */ /* 0x000fe40000000000 */
[----:B-----5:R-:W-:-:S09]  /*3810*/  ULEA UR5, UR6, UR5, 0x18 ;  /* 0x0000000506057291 */ /* 0x020fd2000f8ec0ff */
[----:B----4-:R-:W-:Y:S04]  /*3820*/  LDS.64 R4, [UR5+0x3f18] ;  /* 0x003f1805ff047984 */ /* 0x010fe80008000a00 */
[----:B------:R-:W4:Y:S02]  /*3830*/  LDS.64 R6, [UR5+0x80] ;  /* 0x00008005ff067984 */ /* 0x000f240008000a00 */
[----:B----4-:R-:W-:-:S07]  /*3840*/  DADD R4, -R4, R6 ;  /* 0x0000000004047229 */ /* 0x010fce0000000106 */
[----:B------:R4:W-:Y:S01]  /*3850*/  STS.64 [UR5+0x80], R4 ;  /* 0x00008004ff007988 */ /* 0x0009e20008000a05 */
[----:B------:R-:W-:-:S06]  /*3860*/  DSETP.GT.AND P2, PT, R4, R44, PT ;  /* 0x0000002c0400722a */ /* 0x000fcc0003f44000 */
[----:B------:R-:W-:Y:S02]  /*3870*/  FSEL R44, R4, R44, P2 ;  /* 0x0000002c042c7208 */ /* 0x000fe40001000000 */
[----:B------:R-:W-:Y:S02]  /*3880*/  FSEL R45, R5, R45, P2 ;  /* 0x0000002d052d7208 */ /* 0x000fe40001000000 */
[----:B------:R-:W-:Y:S02]  /*3890*/  SEL R42, R33, R42, P2 ;  /* 0x0000002a212a7207 */ /* 0x000fe40001000000 */
[----:B----4-:R-:W-:-:S07]  /*38a0*/  SEL R43, R35, R43, P2 ;  /* 0x0000002b232b7207 */ /* 0x010fce0001000000 */
.L_x_73:
[----:B------:R-:W-:Y:S05]  /*38b0*/  BSYNC.RECONVERGENT B0 ;  /* 0x0000000000007941 */ /* 0x000fea0003800200 */
.L_x_72:
[----:B------:R-:W5:Y:S01]  /*38c0*/  LDCU UR5, c[0x0][0x3a0] ;  /* 0x00007400ff0577ac */ /* 0x000f620008000800 */
[----:B------:R-:W-:-:S05]  /*38d0*/  VIADD R0, R0, 0x1 ;  /* 0x0000000100007836 */ /* 0x000fca0000000000 */
[----:B-----5:R-:W-:-:S13]  /*38e0*/  ISETP.NE.AND P2, PT, R0, UR5, PT ;  /* 0x0000000500007c0c */ /* 0x020fda000bf45270 */
[----:B------:R-:W-:Y:S05]  /*38f0*/  @P2 BRA `(.L_x_74) ;  /* 0xffffffd800c82947 */ /* 0x000fea000383ffff */
.L_x_21:
[----:B------:R-:W-:Y:S05]  /*3900*/  @P1 EXIT ;  /* 0x000000000000194d */ /* 0x000fea0003800000 */
[----:B0-2---:R-:W0:Y:S08]  /*3910*/  LDC R9, c[0x0][0x398] ;  /* 0x0000e600ff097b82 */ /* 0x005e300000000800 */
[----:B-1-3--:R-:W0:Y:S08]  /*3920*/  LDC.64 R2, c[0x0][0x3b8] ;  /* 0x0000ee00ff027b82 */ /* 0x00ae300000000a00 */
[----:B----4-:R-:W1:Y:S08]  /*3930*/  LDC.64 R4, c[0x0][0x3c0] ;  /* 0x0000f000ff047b82 */ /* 0x010e700000000a00 */
[----:B------:R-:W2:Y:S01]  /*3940*/  LDC.64 R6, c[0x0][0x3b0] ;  /* 0x0000ec00ff067b82 */ /* 0x000ea20000000a00 */
[----:B0-----:R-:W-:-:S05]  /*3950*/  IMAD.WIDE R2, R9, 0x4, R2 ;  /* 0x0000000409027825 */ /* 0x001fca00078e0202 */
[----:B------:R-:W-:Y:S01]  /*3960*/  STG.E desc[UR8][R2.64], R42 ;  /* 0x0000002a02007986 */ /* 0x000fe2000c101908 */
[----:B-1----:R-:W-:-:S05]  /*3970*/  IMAD.WIDE R4, R9, 0x4, R4 ;  /* 0x0000000409047825 */ /* 0x002fca00078e0204 */
[----:B------:R-:W-:Y:S01]  /*3980*/  STG.E desc[UR8][R4.64], R43 ;  /* 0x0000002b04007986 */ /* 0x000fe2000c101908 */
[----:B--2---:R-:W-:-:S05]  /*3990*/  IMAD.WIDE R6, R9, 0x8, R6 ;  /* 0x0000000809067825 */ /* 0x004fca00078e0206 */
[----:B------:R-:W-:Y:S01]  /*39a0*/  STG.E.64 desc[UR8][R6.64], R44 ;  /* 0x0000002c06007986 */ /* 0x000fe2000c101b08 */
[----:B------:R-:W-:Y:S05]  /*39b0*/  EXIT ;  /* 0x000000000000794d */ /* 0x000fea0003800000 */
.L_x_75:
[----:B------:R-:W-:-:S00]  /*39c0*/  BRA `(.L_x_75) ;  /* 0xfffffffc00fc7947 */ /* 0x000fc0000383ffff */
[----:B------:R-:W-:-:S00]  /*39d0*/  NOP ;  /* 0x0000000000007918 */ /* 0x000fc00000000000 */
        /* <DEDUP_REMOVED lines=10> */
.L_x_76:


//--------------------- .nv.shared._Z13cudaFormationPcS_iiiiiPdS0_PiS1_i --------------------------
	.section	.nv.shared._Z13cudaFormationPcS_iiiiiPdS0_PiS1_i,"aw",@nobits
	.sectionflags	@""
	.align	8
.nv.shared._Z13cudaFormationPcS_iiiiiPdS0_PiS1_i:
	.zero		22184


//--------------------- .nv.shared.reserved.0     --------------------------
	.section	.nv.shared.reserved.0,"aw",@nobits
	.weak		__nv_reservedSMEM_offset_0_alias
	.size		__nv_reservedSMEM_offset_0_alias, 0, 64
	.other		__nv_reservedSMEM_offset_0_alias,@"STO_CUDA_RESERVED_SHARED STV_DEFAULT"
__nv_reservedSMEM_offset_0_alias:
	.zero		0
	.zero		64


//--------------------- .nv.constant0._Z13cudaFormationPcS_iiiiiPdS0_PiS1_i --------------------------
	.section	.nv.constant0._Z13cudaFormationPcS_iiiiiPdS0_PiS1_i,"a",@progbits
	.sectionflags	@""
	.align	4
.nv.constant0._Z13cudaFormationPcS_iiiiiPdS0_PiS1_i:
	.zero		972


//--------------------- SYMBOLS --------------------------

	.type		.nv.reservedSmem.offset0,@object
	.size		.nv.reservedSmem.offset0,0x4
	.type		.nv.reservedSmem.cap,@object
	.size		.nv.reservedSmem.cap,0x4
